	.target	sm_100a

	.elftype	@"ET_EXEC"


//--------------------- .note.nv.tkinfo           --------------------------
	.section	.note.nv.tkinfo,"",@"SHT_NOTE"
	.sectionflags	@"SHF_NOTE_NV_TKINFO"
	.tkinfo
        /*0018*/ 	.word	0x00000002
        /*0030*/ 	.string	""
        /*0030*/ 	.string	"ptxas"
        /*0030*/ 	.string	"Cuda compilation tools, release 13.0, V13.0.88"
        /*0030*/ 	.string	"Build cuda_13.0.r13.0/compiler.36424714_0"
        /*0030*/ 	.string	"-arch sm_100a -m 64 "



//--------------------- .note.nv.cuinfo           --------------------------
	.section	.note.nv.cuinfo,"",@"SHT_NOTE"
	.sectionflags	@"SHF_NOTE_NV_CUINFO"
        /*0018*/ 	.short	0x0002
        /*001a*/ 	.short	0x0064
        /*001c*/ 	.short	0x0082
	.zero		2


//--------------------- .nv.info                  --------------------------
	.section	.nv.info,"",@"SHT_CUDA_INFO"
	.align	4


	//----- nvinfo : EIATTR_REGCOUNT
	.align		4
        /*0000*/ 	.byte	0x04, 0x2f
        /*0002*/ 	.short	(.L_19 - .L_18)
	.align		4
.L_18:
        /*0004*/ 	.word	index@(_ZN7cutlass13device_kernelINS_4gemm6kernel13GemmUniversalIN4cute5tupleIJiiiiEEENS1_10collective13CollectiveMmaINS1_35MainloopSm100TmaUmmaWarpSpecializedILi3ELi2ELi4ENS5_IJNS4_1CILi2EEENSA_ILi1EEESC_EEEEENS5_IJNSA_ILi64EEENSA_ILi176EEENSA_ILi128EEEEEENS_10bfloat16_tENS5_IJlSC_lEEESJ_SK_NS4_8TiledMMAINS4_8MMA_AtomIJNS4_20SM100_MMA_F16BF16_SSISJ_SJ_fLi64ELi176ELNS4_4UMMA5MajorE0ELSP_0ELNSO_7ScaleInE0ELSQ_0EEEEEENS4_6LayoutINS5_IJSC_SC_SC_EEENS5_IJNSA_ILi0EEESV_SV_EEEEENS5_IJNS4_10UnderscoreESY_SY_EEEEENS4_13SM90_TMA_LOADENS4_14ComposedLayoutINS4_7SwizzleILi3ELi4ELi3EEENS4_18smem_ptr_flag_bitsILi16EEENST_INS5_IJNSA_ILi8EEESF_EEENS5_IJSF_SC_EEEEEEEvNS4_8identityENS4_23SM90_TMA_LOAD_MULTICASTES1B_vS1C_EENS_8epilogue10collective18CollectiveEpilogueINS1F_23Sm100TmaWarpSpecializedILi2ELi1ELi88ELb1ELb0EEEJSI_NS5_IJNST_ISF_SC_EENST_ISG_SC_EEEEESJ_SK_SJ_SK_NS1F_6fusion15FusionCallbacksIS1J_NS1N_17LinearCombinationISJ_fSJ_fLNS_15FloatRoundStyleE2EEESI_S1M_JEEENS4_5SM1004TMEM4LOAD26SM100_TMEM_LOAD_16dp256b2xES11_NS12_INS13_ILi1ELi4ELi3EEES16_NST_INS5_IJS17_NSA_ILi16EEEEEENS5_IJS1Y_SC_EEEEEEENS4_17SM75_U32x4_LDSM_NENS4_14SM90_TMA_STOREES22_NS4_17SM90_U32x4_STSM_NENS4_39AutoVectorizingCopyWithAssumedAlignmentILi128EEEEEEvvEEEEvNT_6ParamsE)
        /*0008*/ 	.word	0x000000ee


	//----- nvinfo : EIATTR_FRAME_SIZE
	.align		4
.L_19:
        /*000c*/ 	.byte	0x04, 0x11
        /*000e*/ 	.short	(.L_21 - .L_20)
	.align		4
.L_20:
        /*0010*/ 	.word	index@($__internal_2_$__cuda_sm10x_tcgen05_guardrail_trap_unallocated_columns_being_dealloced)
        /*0014*/ 	.word	0x00000000


	//----- nvinfo : EIATTR_FRAME_SIZE
	.align		4
.L_21:
        /*0018*/ 	.byte	0x04, 0x11
        /*001a*/ 	.short	(.L_23 - .L_22)
	.align		4
.L_22:
        /*001c*/ 	.word	index@($__internal_1_$__cuda_sm10x_tcgen05_guardrail_trap_phase_invalid_during_alloc)
        /*0020*/ 	.word	0x00000000


	//----- nvinfo : EIATTR_FRAME_SIZE
	.align		4
.L_23:
        /*0024*/ 	.byte	0x04, 0x11
        /*0026*/ 	.short	(.L_25 - .L_24)
	.align		4
.L_24:
        /*0028*/ 	.word	index@($__internal_0_$__cuda_sm10x_tcgen05_guardrail_trap_col_being_dealloced_not_returned_by_alloc)
        /*002c*/ 	.word	0x00000000


	//----- nvinfo : EIATTR_FRAME_SIZE
	.align		4
.L_25:
        /*0030*/ 	.byte	0x04, 0x11
        /*0032*/ 	.short	(.L_27 - .L_26)
	.align		4
.L_26:
        /*0034*/ 	.word	index@(_ZN7cutlass13device_kernelINS_4gemm6kernel13GemmUniversalIN4cute5tupleIJiiiiEEENS1_10collective13CollectiveMmaINS1_35MainloopSm100TmaUmmaWarpSpecializedILi3ELi2ELi4ENS5_IJNS4_1CILi2EEENSA_ILi1EEESC_EEEEENS5_IJNSA_ILi64EEENSA_ILi176EEENSA_ILi128EEEEEENS_10bfloat16_tENS5_IJlSC_lEEESJ_SK_NS4_8TiledMMAINS4_8MMA_AtomIJNS4_20SM100_MMA_F16BF16_SSISJ_SJ_fLi64ELi176ELNS4_4UMMA5MajorE0ELSP_0ELNSO_7ScaleInE0ELSQ_0EEEEEENS4_6LayoutINS5_IJSC_SC_SC_EEENS5_IJNSA_ILi0EEESV_SV_EEEEENS5_IJNS4_10UnderscoreESY_SY_EEEEENS4_13SM90_TMA_LOADENS4_14ComposedLayoutINS4_7SwizzleILi3ELi4ELi3EEENS4_18smem_ptr_flag_bitsILi16EEENST_INS5_IJNSA_ILi8EEESF_EEENS5_IJSF_SC_EEEEEEEvNS4_8identityENS4_23SM90_TMA_LOAD_MULTICASTES1B_vS1C_EENS_8epilogue10collective18CollectiveEpilogueINS1F_23Sm100TmaWarpSpecializedILi2ELi1ELi88ELb1ELb0EEEJSI_NS5_IJNST_ISF_SC_EENST_ISG_SC_EEEEESJ_SK_SJ_SK_NS1F_6fusion15FusionCallbacksIS1J_NS1N_17LinearCombinationISJ_fSJ_fLNS_15FloatRoundStyleE2EEESI_S1M_JEEENS4_5SM1004TMEM4LOAD26SM100_TMEM_LOAD_16dp256b2xES11_NS12_INS13_ILi1ELi4ELi3EEES16_NST_INS5_IJS17_NSA_ILi16EEEEEENS5_IJS1Y_SC_EEEEEEENS4_17SM75_U32x4_LDSM_NENS4_14SM90_TMA_STOREES22_NS4_17SM90_U32x4_STSM_NENS4_39AutoVectorizingCopyWithAssumedAlignmentILi128EEEEEEvvEEEEvNT_6ParamsE)
        /*0038*/ 	.word	0x00000000


	//----- nvinfo : EIATTR_MIN_STACK_SIZE
	.align		4
.L_27:
        /*003c*/ 	.byte	0x04, 0x12
        /*003e*/ 	.short	(.L_29 - .L_28)
	.align		4
.L_28:
        /*0040*/ 	.word	index@(_ZN7cutlass13device_kernelINS_4gemm6kernel13GemmUniversalIN4cute5tupleIJiiiiEEENS1_10collective13CollectiveMmaINS1_35MainloopSm100TmaUmmaWarpSpecializedILi3ELi2ELi4ENS5_IJNS4_1CILi2EEENSA_ILi1EEESC_EEEEENS5_IJNSA_ILi64EEENSA_ILi176EEENSA_ILi128EEEEEENS_10bfloat16_tENS5_IJlSC_lEEESJ_SK_NS4_8TiledMMAINS4_8MMA_AtomIJNS4_20SM100_MMA_F16BF16_SSISJ_SJ_fLi64ELi176ELNS4_4UMMA5MajorE0ELSP_0ELNSO_7ScaleInE0ELSQ_0EEEEEENS4_6LayoutINS5_IJSC_SC_SC_EEENS5_IJNSA_ILi0EEESV_SV_EEEEENS5_IJNS4_10UnderscoreESY_SY_EEEEENS4_13SM90_TMA_LOADENS4_14ComposedLayoutINS4_7SwizzleILi3ELi4ELi3EEENS4_18smem_ptr_flag_bitsILi16EEENST_INS5_IJNSA_ILi8EEESF_EEENS5_IJSF_SC_EEEEEEEvNS4_8identityENS4_23SM90_TMA_LOAD_MULTICASTES1B_vS1C_EENS_8epilogue10collective18CollectiveEpilogueINS1F_23Sm100TmaWarpSpecializedILi2ELi1ELi88ELb1ELb0EEEJSI_NS5_IJNST_ISF_SC_EENST_ISG_SC_EEEEESJ_SK_SJ_SK_NS1F_6fusion15FusionCallbacksIS1J_NS1N_17LinearCombinationISJ_fSJ_fLNS_15FloatRoundStyleE2EEESI_S1M_JEEENS4_5SM1004TMEM4LOAD26SM100_TMEM_LOAD_16dp256b2xES11_NS12_INS13_ILi1ELi4ELi3EEES16_NST_INS5_IJS17_NSA_ILi16EEEEEENS5_IJS1Y_SC_EEEEEEENS4_17SM75_U32x4_LDSM_NENS4_14SM90_TMA_STOREES22_NS4_17SM90_U32x4_STSM_NENS4_39AutoVectorizingCopyWithAssumedAlignmentILi128EEEEEEvvEEEEvNT_6ParamsE)
        /*0044*/ 	.word	0x00000000
.L_29:


//--------------------- .nv.compat                --------------------------
	.section	.nv.compat,"",@"SHT_CUDA_COMPAT_INFO"
	.align	4
        /*0000*/ 	.byte	0x02, 0x09, 0x01, 0x00, 0x02, 0x02, 0x02, 0x00, 0x02, 0x05, 0x05, 0x00, 0x03, 0x07, 0x01, 0x01
        /*0010*/ 	.byte	0x02, 0x03, 0x01, 0x00, 0x02, 0x06, 0x01, 0x00, 0x04, 0x0b, 0x08, 0x00, 0x09, 0x00, 0x00, 0x00
        /*0020*/ 	.byte	0x00, 0x00, 0x00, 0x00


//--------------------- .nv.info._ZN7cutlass13device_kernelINS_4gemm6kernel13GemmUniversalIN4cute5tupleIJiiiiEEENS1_10collective13CollectiveMmaINS1_35MainloopSm100TmaUmmaWarpSpecializedILi3ELi2ELi4ENS5_IJNS4_1CILi2EEENSA_ILi1EEESC_EEEEENS5_IJNSA_ILi64EEENSA_ILi176EEENSA_ILi128EEEEEENS_10bfloat16_tENS5_IJlSC_lEEESJ_SK_NS4_8TiledMMAINS4_8MMA_AtomIJNS4_20SM100_MMA_F16BF16_SSISJ_SJ_fLi64ELi176ELNS4_4UMMA5MajorE0ELSP_0ELNSO_7ScaleInE0ELSQ_0EEEEEENS4_6LayoutINS5_IJSC_SC_SC_EEENS5_IJNSA_ILi0EEESV_SV_EEEEENS5_IJNS4_10UnderscoreESY_SY_EEEEENS4_13SM90_TMA_LOADENS4_14ComposedLayoutINS4_7SwizzleILi3ELi4ELi3EEENS4_18smem_ptr_flag_bitsILi16EEENST_INS5_IJNSA_ILi8EEESF_EEENS5_IJSF_SC_EEEEEEEvNS4_8identityENS4_23SM90_TMA_LOAD_MULTICASTES1B_vS1C_EENS_8epilogue10collective18CollectiveEpilogueINS1F_23Sm100TmaWarpSpecializedILi2ELi1ELi88ELb1ELb0EEEJSI_NS5_IJNST_ISF_SC_EENST_ISG_SC_EEEEESJ_SK_SJ_SK_NS1F_6fusion15FusionCallbacksIS1J_NS1N_17LinearCombinationISJ_fSJ_fLNS_15FloatRoundStyleE2EEESI_S1M_JEEENS4_5SM1004TMEM4LOAD26SM100_TMEM_LOAD_16dp256b2xES11_NS12_INS13_ILi1ELi4ELi3EEES16_NST_INS5_IJS17_NSA_ILi16EEEEEENS5_IJS1Y_SC_EEEEEEENS4_17SM75_U32x4_LDSM_NENS4_14SM90_TMA_STOREES22_NS4_17SM90_U32x4_STSM_NENS4_39AutoVectorizingCopyWithAssumedAlignmentILi128EEEEEEvvEEEEvNT_6ParamsE --------------------------
	.section	.nv.info._ZN7cutlass13device_kernelINS_4gemm6kernel13GemmUniversalIN4cute5tupleIJiiiiEEENS1_10collective13CollectiveMmaINS1_35MainloopSm100TmaUmmaWarpSpecializedILi3ELi2ELi4ENS5_IJNS4_1CILi2EEENSA_ILi1EEESC_EEEEENS5_IJNSA_ILi64EEENSA_ILi176EEENSA_ILi128EEEEEENS_10bfloat16_tENS5_IJlSC_lEEESJ_SK_NS4_8TiledMMAINS4_8MMA_AtomIJNS4_20SM100_MMA_F16BF16_SSISJ_SJ_fLi64ELi176ELNS4_4UMMA5MajorE0ELSP_0ELNSO_7ScaleInE0ELSQ_0EEEEEENS4_6LayoutINS5_IJSC_SC_SC_EEENS5_IJNSA_ILi0EEESV_SV_EEEEENS5_IJNS4_10UnderscoreESY_SY_EEEEENS4_13SM90_TMA_LOADENS4_14ComposedLayoutINS4_7SwizzleILi3ELi4ELi3EEENS4_18smem_ptr_flag_bitsILi16EEENST_INS5_IJNSA_ILi8EEESF_EEENS5_IJSF_SC_EEEEEEEvNS4_8identityENS4_23SM90_TMA_LOAD_MULTICASTES1B_vS1C_EENS_8epilogue10collective18CollectiveEpilogueINS1F_23Sm100TmaWarpSpecializedILi2ELi1ELi88ELb1ELb0EEEJSI_NS5_IJNST_ISF_SC_EENST_ISG_SC_EEEEESJ_SK_SJ_SK_NS1F_6fusion15FusionCallbacksIS1J_NS1N_17LinearCombinationISJ_fSJ_fLNS_15FloatRoundStyleE2EEESI_S1M_JEEENS4_5SM1004TMEM4LOAD26SM100_TMEM_LOAD_16dp256b2xES11_NS12_INS13_ILi1ELi4ELi3EEES16_NST_INS5_IJS17_NSA_ILi16EEEEEENS5_IJS1Y_SC_EEEEEEENS4_17SM75_U32x4_LDSM_NENS4_14SM90_TMA_STOREES22_NS4_17SM90_U32x4_STSM_NENS4_39AutoVectorizingCopyWithAssumedAlignmentILi128EEEEEEvvEEEEvNT_6ParamsE,"",@"SHT_CUDA_INFO"
	.sectionflags	@""
	.align	4


	//----- nvinfo : EIATTR_CUDA_API_VERSION
	.align		4
        /*0000*/ 	.byte	0x04, 0x37
        /*0002*/ 	.short	(.L_31 - .L_30)
.L_30:
        /*0004*/ 	.word	0x00000082


	//----- nvinfo : EIATTR_KPARAM_INFO
	.align		4
.L_31:
        /*0008*/ 	.byte	0x04, 0x17
        /*000a*/ 	.short	(.L_33 - .L_32)
.L_32:
        /*000c*/ 	.word	0x00000000
        /*0010*/ 	.short	0x0000
        /*0012*/ 	.short	0x0000
        /*0014*/ 	.byte	0x00, 0xf0, 0x01, 0x20


	//----- nvinfo : EIATTR_AT_ENTRY_FRAGMENTS
	.align		4
.L_33:
        /*0018*/ 	.byte	0x04, 0x4f
        /*001a*/ 	.short	(.L_35 - .L_34)


	//   ....[0]....
.L_34:
        /*001c*/ 	.word	0x00000006


	//----- nvinfo : EIATTR_RESERVED_SMEM_USED
	.align		4
.L_35:
        /*0020*/ 	.byte	0x01, 0x41
	.zero		2


	//----- nvinfo : EIATTR_SPARSE_MMA_MASK
	.align		4
        /*0024*/ 	.byte	0x03, 0x50
        /*0026*/ 	.short	0x0000


	//----- nvinfo : EIATTR_TCGEN05_1CTA_USED
	.align		4
        /*0028*/ 	.byte	0x01, 0x51
	.zero		2


	//----- nvinfo : EIATTR_MAXREG_COUNT
	.align		4
        /*002c*/ 	.byte	0x03, 0x1b
        /*002e*/ 	.short	0x00ff


	//----- nvinfo : EIATTR_NUM_BARRIERS
	.align		4
        /*0030*/ 	.byte	0x02, 0x4c
        /*0032*/ 	.byte	0x07
	.zero		1


	//----- nvinfo : EIATTR_EXTERNS
	.align		4
        /*0034*/ 	.byte	0x04, 0x0f
        /*0036*/ 	.short	(.L_37 - .L_36)


	//   ....[0]....
	.align		4
.L_36:
        /*0038*/ 	.word	index@(__assertfail)


	//----- nvinfo : EIATTR_MERCURY_ISA_VERSION
	.align		4
.L_37:
        /*003c*/ 	.byte	0x03, 0x5f
        /*003e*/ 	.short	0x0101


	//----- nvinfo : EIATTR_INT_WARP_WIDE_INSTR_OFFSETS
	.align		4
        /*0040*/ 	.byte	0x04, 0x31
        /*0042*/ 	.short	(.L_39 - .L_38)


	//   ....[0]....
.L_38:
        /*0044*/ 	.word	0x00003f20


	//   ....[1]....
        /*0048*/ 	.word	0x00003f40


	//   ....[2]....
        /*004c*/ 	.word	0x00003f70


	//   ....[3]....
        /*0050*/ 	.word	0x00004ba0


	//   ....[4]....
        /*0054*/ 	.word	0x00004bb0


	//   ....[5]....
        /*0058*/ 	.word	0x00004d70


	//   ....[6]....
        /*005c*/ 	.word	0x00004d90


	//   ....[7]....
        /*0060*/ 	.word	0x00004db0


	//   ....[8]....
        /*0064*/ 	.word	0x00004dd0


	//   ....[9]....
        /*0068*/ 	.word	0x00004e40


	//   ....[10]....
        /*006c*/ 	.word	0x00004e80


	//   ....[11]....
        /*0070*/ 	.word	0x00004ea0


	//   ....[12]....
        /*0074*/ 	.word	0x00004f00


	//   ....[13]....
        /*0078*/ 	.word	0x00004f70


	//   ....[14]....
        /*007c*/ 	.word	0x00004fd0


	//----- nvinfo : EIATTR_COOP_GROUP_MASK_REGIDS
	.align		4
.L_39:
        /*0080*/ 	.byte	0x04, 0x29
        /*0082*/ 	.short	(.L_41 - .L_40)


	//   ....[0]....
.L_40:
        /*0084*/ 	.word	0xffffffff


	//   ....[1]....
        /*0088*/ 	.word	0xffffffff


	//   ....[2]....
        /*008c*/ 	.word	0xffffffff


	//   ....[3]....
        /*0090*/ 	.word	0xffffffff


	//   ....[4]....
        /*0094*/ 	.word	0xffffffff


	//   ....[5]....
        /*0098*/ 	.word	0xffffffff


	//   ....[6]....
        /*009c*/ 	.word	0xffffffff


	//   ....[7]....
        /*00a0*/ 	.word	0xffffffff


	//   ....[8]....
        /*00a4*/ 	.word	0xffffffff


	//   ....[9]....
        /*00a8*/ 	.word	0xffffffff


	//   ....[10]....
        /*00ac*/ 	.word	0xffffffff


	//   ....[11]....
        /*00b0*/ 	.word	0xffffffff


	//   ....[12]....
        /*00b4*/ 	.word	0xffffffff


	//   ....[13]....
        /*00b8*/ 	.word	0xffffffff


	//----- nvinfo : EIATTR_COOP_GROUP_INSTR_OFFSETS
	.align		4
.L_41:
        /*00bc*/ 	.byte	0x04, 0x28
        /*00be*/ 	.short	(.L_43 - .L_42)


	//   ....[0]....
.L_42:
        /*00c0*/ 	.word	0x00000080


	//   ....[1]....
        /*00c4*/ 	.word	0x000004f0


	//   ....[2]....
        /*00c8*/ 	.word	0x00000670


	//   ....[3]....
        /*00cc*/ 	.word	0x000007d0


	//   ....[4]....
        /*00d0*/ 	.word	0x000008d0


	//   ....[5]....
        /*00d4*/ 	.word	0x00000a40


	//   ....[6]....
        /*00d8*/ 	.word	0x00000be0


	//   ....[7]....
        /*00dc*/ 	.word	0x00000d90


	//   ....[8]....
        /*00e0*/ 	.word	0x00002130


	//   ....[9]....
        /*00e4*/ 	.word	0x00002f60


	//   ....[10]....
        /*00e8*/ 	.word	0x00003170


	//   ....[11]....
        /*00ec*/ 	.word	0x000031a0


	//   ....[12]....
        /*00f0*/ 	.word	0x00003e00


	//   ....[13]....
        /*00f4*/ 	.word	0x00004030


	//----- nvinfo : EIATTR_VRC_CTA_INIT_COUNT
	.align		4
.L_43:
        /*00f8*/ 	.byte	0x02, 0x4a
        /*00fa*/ 	.byte	0x80
	.zero		1


	//----- nvinfo : EIATTR_SYSCALL_OFFSETS
	.align		4
        /*00fc*/ 	.byte	0x04, 0x46
        /*00fe*/ 	.short	(.L_45 - .L_44)


	//   ....[0]....
.L_44:
        /*0100*/ 	.word	0x00005bc0


	//   ....[1]....
        /*0104*/ 	.word	0x00005cb0


	//   ....[2]....
        /*0108*/ 	.word	0x000066e0


	//   ....[3]....
        /*010c*/ 	.word	0x00006850


	//   ....[4]....
        /*0110*/ 	.word	0x000069c0


	//   ....[5]....
        /*0114*/ 	.word	0x00006b30


	//   ....[6]....
        /*0118*/ 	.word	0x00006ca0


	//   ....[7]....
        /*011c*/ 	.word	0x00006e10


	//   ....[8]....
        /*0120*/ 	.word	0x00006f80


	//   ....[9]....
        /*0124*/ 	.word	0x000070f0


	//   ....[10]....
        /*0128*/ 	.word	0x00007260


	//   ....[11]....
        /*012c*/ 	.word	0x000073d0


	//   ....[12]....
        /*0130*/ 	.word	0x00007540


	//----- nvinfo : EIATTR_MBARRIER_INSTR_OFFSETS
	.align		4
.L_45:
        /*0134*/ 	.byte	0x04, 0x39
        /*0136*/ 	.short	(.L_47 - .L_46)


	//   ....[0]....
.L_46:
        /*0138*/ 	.word	0x00000600
        /*013c*/ 	.word	0x000000ff
        /*0140*/ 	.word	0x00000000
        /*0144*/ 	.short	0x0100
        /*0146*/ 	.byte	0x04
	.zero		1


	//   ....[1]....
        /*0148*/ 	.word	0x00000610
        /*014c*/ 	.word	0x000000ff
        /*0150*/ 	.word	0x00000018
        /*0154*/ 	.short	0x0100
        /*0156*/ 	.byte	0x04
	.zero		1


	//   ....[2]....
        /*0158*/ 	.word	0x00000620
        /*015c*/ 	.word	0x000000ff
        /*0160*/ 	.word	0x00000008
        /*0164*/ 	.short	0x0100
        /*0166*/ 	.byte	0x04
	.zero		1


	//   ....[3]....
        /*0168*/ 	.word	0x00000630
        /*016c*/ 	.word	0x000000ff
        /*0170*/ 	.word	0x00000020
        /*0174*/ 	.short	0x0100
        /*0176*/ 	.byte	0x04
	.zero		1


	//   ....[4]....
        /*0178*/ 	.word	0x00000640
        /*017c*/ 	.word	0x000000ff
        /*0180*/ 	.word	0x00000010
        /*0184*/ 	.short	0x0100
        /*0186*/ 	.byte	0x04
	.zero		1


	//   ....[5]....
        /*0188*/ 	.word	0x00000650
        /*018c*/ 	.word	0x000000ff
        /*0190*/ 	.word	0x00000028
        /*0194*/ 	.short	0x0100
        /*0196*/ 	.byte	0x04
	.zero		1


	//   ....[6]....
        /*0198*/ 	.word	0x00000780
        /*019c*/ 	.word	0x000000ff
        /*01a0*/ 	.word	0x00000030
        /*01a4*/ 	.short	0x0100
        /*01a6*/ 	.byte	0x04
	.zero		1


	//   ....[7]....
        /*01a8*/ 	.word	0x00000790
        /*01ac*/ 	.word	0x000000ff
        /*01b0*/ 	.word	0x00000040
        /*01b4*/ 	.short	0x0100
        /*01b6*/ 	.byte	0x04
	.zero		1


	//   ....[8]....
        /*01b8*/ 	.word	0x000007a0
        /*01bc*/ 	.word	0x000000ff
        /*01c0*/ 	.word	0x00000038
        /*01c4*/ 	.short	0x0100
        /*01c6*/ 	.byte	0x04
	.zero		1


	//   ....[9]....
        /*01c8*/ 	.word	0x000007b0
        /*01cc*/ 	.word	0x000000ff
        /*01d0*/ 	.word	0x00000048
        /*01d4*/ 	.short	0x0100
        /*01d6*/ 	.byte	0x04
	.zero		1


	//   ....[10]....
        /*01d8*/ 	.word	0x000008a0
        /*01dc*/ 	.word	0x000000ff
        /*01e0*/ 	.word	0x00000050
        /*01e4*/ 	.short	0x0100
        /*01e6*/ 	.byte	0x06
	.zero		1


	//   ....[11]....
        /*01e8*/ 	.word	0x000008b0
        /*01ec*/ 	.word	0x000000ff
        /*01f0*/ 	.word	0x00000058
        /*01f4*/ 	.short	0x0100
        /*01f6*/ 	.byte	0x06
	.zero		1


	//   ....[12]....
        /*01f8*/ 	.word	0x000009f0
        /*01fc*/ 	.word	0x000000ff
        /*0200*/ 	.word	0x00000060
        /*0204*/ 	.short	0x0100
        /*0206*/ 	.byte	0x06
	.zero		1


	//   ....[13]....
        /*0208*/ 	.word	0x00000a00
        /*020c*/ 	.word	0x000000ff
        /*0210*/ 	.word	0x00000070
        /*0214*/ 	.short	0x0100
        /*0216*/ 	.byte	0x06
	.zero		1


	//   ....[14]....
        /*0218*/ 	.word	0x00000a10
        /*021c*/ 	.word	0x000000ff
        /*0220*/ 	.word	0x00000068
        /*0224*/ 	.short	0x0100
        /*0226*/ 	.byte	0x06
	.zero		1


	//   ....[15]....
        /*0228*/ 	.word	0x00000a20
        /*022c*/ 	.word	0x000000ff
        /*0230*/ 	.word	0x00000078
        /*0234*/ 	.short	0x0100
        /*0236*/ 	.byte	0x06
	.zero		1


	//   ....[16]....
        /*0238*/ 	.word	0x00000b50
        /*023c*/ 	.word	0x000000ff
        /*0240*/ 	.word	0x00000080
        /*0244*/ 	.short	0x0100
        /*0246*/ 	.byte	0x04
	.zero		1


	//   ....[17]....
        /*0248*/ 	.word	0x00000b60
        /*024c*/ 	.word	0x000000ff
        /*0250*/ 	.word	0x000000a0
        /*0254*/ 	.short	0x0100
        /*0256*/ 	.byte	0x04
	.zero		1


	//   ....[18]....
        /*0258*/ 	.word	0x00000b70
        /*025c*/ 	.word	0x000000ff
        /*0260*/ 	.word	0x00000088
        /*0264*/ 	.short	0x0100
        /*0266*/ 	.byte	0x04
	.zero		1


	//   ....[19]....
        /*0268*/ 	.word	0x00000b80
        /*026c*/ 	.word	0x000000ff
        /*0270*/ 	.word	0x000000a8
        /*0274*/ 	.short	0x0100
        /*0276*/ 	.byte	0x04
	.zero		1


	//   ....[20]....
        /*0278*/ 	.word	0x00000b90
        /*027c*/ 	.word	0x000000ff
        /*0280*/ 	.word	0x00000090
        /*0284*/ 	.short	0x0100
        /*0286*/ 	.byte	0x04
	.zero		1


	//   ....[21]....
        /*0288*/ 	.word	0x00000ba0
        /*028c*/ 	.word	0x000000ff
        /*0290*/ 	.word	0x000000b0
        /*0294*/ 	.short	0x0100
        /*0296*/ 	.byte	0x04
	.zero		1


	//   ....[22]....
        /*0298*/ 	.word	0x00000bb0
        /*029c*/ 	.word	0x000000ff
        /*02a0*/ 	.word	0x00000098
        /*02a4*/ 	.short	0x0100
        /*02a6*/ 	.byte	0x04
	.zero		1


	//   ....[23]....
        /*02a8*/ 	.word	0x00000bc0
        /*02ac*/ 	.word	0x000000ff
        /*02b0*/ 	.word	0x000000b8
        /*02b4*/ 	.short	0x0100
        /*02b6*/ 	.byte	0x04
	.zero		1


	//   ....[24]....
        /*02b8*/ 	.word	0x00000cb0
        /*02bc*/ 	.word	0x000000ff
        /*02c0*/ 	.word	0x000000c0
        /*02c4*/ 	.short	0x0100
        /*02c6*/ 	.byte	0x04
	.zero		1


	//   ....[25]....
        /*02c8*/ 	.word	0x00000cc0
        /*02cc*/ 	.word	0x000000ff
        /*02d0*/ 	.word	0x000000d0
        /*02d4*/ 	.short	0x0100
        /*02d6*/ 	.byte	0x04
	.zero		1


	//   ....[26]....
        /*02d8*/ 	.word	0x00000cd0
        /*02dc*/ 	.word	0x000000ff
        /*02e0*/ 	.word	0x000000c8
        /*02e4*/ 	.short	0x0100
        /*02e6*/ 	.byte	0x04
	.zero		1


	//   ....[27]....
        /*02e8*/ 	.word	0x00000ce0
        /*02ec*/ 	.word	0x000000ff
        /*02f0*/ 	.word	0x000000d8
        /*02f4*/ 	.short	0x0100
        /*02f6*/ 	.byte	0x04
	.zero		1


	//   ....[28]....
        /*02f8*/ 	.word	0x00001830
        /*02fc*/ 	.word	0x00000003
        /*0300*/ 	.word	0x000000d0
        /*0304*/ 	.short	0x010a
        /*0306*/ 	.byte	0xff
	.zero		1


	//   ....[29]....
        /*0308*/ 	.word	0x00001860
        /*030c*/ 	.word	0x00000003
        /*0310*/ 	.word	0x000000c0
        /*0314*/ 	.short	0x0101
        /*0316*/ 	.byte	0xff
	.zero		1


	//   ....[30]....
        /*0318*/ 	.word	0x00001930
        /*031c*/ 	.word	0x000000ff
        /*0320*/ 	.word	0x00000018
        /*0324*/ 	.short	0x010a
        /*0326*/ 	.byte	0x05
	.zero		1


	//   ....[31]....
        /*0328*/ 	.word	0x000019b0
        /*032c*/ 	.word	0x000000ff
        /*0330*/ 	.word	0x00000018
        /*0334*/ 	.short	0x010a
        /*0336*/ 	.byte	0x21
	.zero		1


	//   ....[32]....
        /*0338*/ 	.word	0x00001b40
        /*033c*/ 	.word	0x000000ff
        /*0340*/ 	.word	0x00000018
        /*0344*/ 	.short	0x010a
        /*0346*/ 	.byte	0x05
	.zero		1


	//   ....[33]....
        /*0348*/ 	.word	0x00001d30
        /*034c*/ 	.word	0x000000ff
        /*0350*/ 	.word	0x00000058
        /*0354*/ 	.short	0x0101
        /*0356*/ 	.byte	0x0d
	.zero		1


	//   ....[34]....
        /*0358*/ 	.word	0x00001d50
        /*035c*/ 	.word	0x000000ff
        /*0360*/ 	.word	0x00000018
        /*0364*/ 	.short	0x010a
        /*0366*/ 	.byte	0x05
	.zero		1


	//   ....[35]....
        /*0368*/ 	.word	0x00001dd0
        /*036c*/ 	.word	0x000000ff
        /*0370*/ 	.word	0x00000018
        /*0374*/ 	.short	0x010a
        /*0376*/ 	.byte	0x21
	.zero		1


	//   ....[36]....
        /*0378*/ 	.word	0x00001f60
        /*037c*/ 	.word	0x000000ff
        /*0380*/ 	.word	0x00000018
        /*0384*/ 	.short	0x010a
        /*0386*/ 	.byte	0x05
	.zero		1


	//   ....[37]....
        /*0388*/ 	.word	0x00002160
        /*038c*/ 	.word	0x00000003
        /*0390*/ 	.word	0x00000060
        /*0394*/ 	.short	0x010a
        /*0396*/ 	.byte	0xff
	.zero		1


	//   ....[38]....
        /*0398*/ 	.word	0x000022b0
        /*039c*/ 	.word	0x00000000
        /*03a0*/ 	.word	0x00000000
        /*03a4*/ 	.short	0x0101
        /*03a6*/ 	.byte	0xff
	.zero		1


	//   ....[39]....
        /*03a8*/ 	.word	0x00002870
        /*03ac*/ 	.word	0x000000ff
        /*03b0*/ 	.word	0x00000000
        /*03b4*/ 	.short	0x010a
        /*03b6*/ 	.byte	0x04
	.zero		1


	//   ....[40]....
        /*03b8*/ 	.word	0x00002900
        /*03bc*/ 	.word	0x000000ff
        /*03c0*/ 	.word	0x00000000
        /*03c4*/ 	.short	0x010a
        /*03c6*/ 	.byte	0x05
	.zero		1


	//   ....[41]....
        /*03c8*/ 	.word	0x000029a0
        /*03cc*/ 	.word	0x00000000
        /*03d0*/ 	.word	0x00000000
        /*03d4*/ 	.short	0x010a
        /*03d6*/ 	.byte	0xff
	.zero		1


	//   ....[42]....
        /*03d8*/ 	.word	0x00002ac0
        /*03dc*/ 	.word	0x00000002
        /*03e0*/ 	.word	0x000000c0
        /*03e4*/ 	.short	0x010a
        /*03e6*/ 	.byte	0xff
	.zero		1


	//   ....[43]....
        /*03e8*/ 	.word	0x00002b20
        /*03ec*/ 	.word	0x00000004
        /*03f0*/ 	.word	0x00000000
        /*03f4*/ 	.short	0x0101
        /*03f6*/ 	.byte	0xff
	.zero		1


	//   ....[44]....
        /*03f8*/ 	.word	0x00002b40
        /*03fc*/ 	.word	0x000000ff
        /*0400*/ 	.word	0x00000070
        /*0404*/ 	.short	0x010a
        /*0406*/ 	.byte	0x04
	.zero		1


	//   ....[45]....
        /*0408*/ 	.word	0x00002c60
        /*040c*/ 	.word	0x00000002
        /*0410*/ 	.word	0x00000060
        /*0414*/ 	.short	0x010a
        /*0416*/ 	.byte	0xff
	.zero		1


	//   ....[46]....
        /*0418*/ 	.word	0x00002d70
        /*041c*/ 	.word	0x00000002
        /*0420*/ 	.word	0x00000000
        /*0424*/ 	.short	0x0101
        /*0426*/ 	.byte	0xff
	.zero		1


	//   ....[47]....
        /*0428*/ 	.word	0x00002e00
        /*042c*/ 	.word	0x000000ff
        /*0430*/ 	.word	0x00000070
        /*0434*/ 	.short	0x0106
        /*0436*/ 	.byte	0x04
	.zero		1


	//   ....[48]....
        /*0438*/ 	.word	0x00002e20
        /*043c*/ 	.word	0x000000ff
        /*0440*/ 	.word	0x00000070
        /*0444*/ 	.short	0x010a
        /*0446*/ 	.byte	0x04
	.zero		1


	//   ....[49]....
        /*0448*/ 	.word	0x00002eb0
        /*044c*/ 	.word	0x000000ff
        /*0450*/ 	.word	0x00000070
        /*0454*/ 	.short	0x0106
        /*0456*/ 	.byte	0x06
	.zero		1


	//   ....[50]....
        /*0458*/ 	.word	0x00002ef0
        /*045c*/ 	.word	0x00000000
        /*0460*/ 	.word	0x00000070
        /*0464*/ 	.short	0x010a
        /*0466*/ 	.byte	0xff
	.zero		1


	//   ....[51]....
        /*0468*/ 	.word	0x000034c0
        /*046c*/ 	.word	0x00000000
        /*0470*/ 	.word	0x00000060
        /*0474*/ 	.short	0x010a
        /*0476*/ 	.byte	0xff
	.zero		1


	//   ....[52]....
        /*0478*/ 	.word	0x000035c0
        /*047c*/ 	.word	0x00000003
        /*0480*/ 	.word	0x00000000
        /*0484*/ 	.short	0x0101
        /*0486*/ 	.byte	0xff
	.zero		1


	//   ....[53]....
        /*0488*/ 	.word	0x000035d0
        /*048c*/ 	.word	0x000000ff
        /*0490*/ 	.word	0x00000000
        /*0494*/ 	.short	0x010a
        /*0496*/ 	.byte	0x05
	.zero		1


	//   ....[54]....
        /*0498*/ 	.word	0x00003650
        /*049c*/ 	.word	0x000000ff
        /*04a0*/ 	.word	0x000000a0
        /*04a4*/ 	.short	0x010a
        /*04a6*/ 	.byte	0x2f
	.zero		1


	//   ....[55]....
        /*04a8*/ 	.word	0x00003720
        /*04ac*/ 	.word	0x000000ff
        /*04b0*/ 	.word	0x00000000
        /*04b4*/ 	.short	0x010a
        /*04b6*/ 	.byte	0x07
	.zero		1


	//   ....[56]....
        /*04b8*/ 	.word	0x00003860
        /*04bc*/ 	.word	0x000000ff
        /*04c0*/ 	.word	0x00000000
        /*04c4*/ 	.short	0x010a
        /*04c6*/ 	.byte	0x06
	.zero		1


	//   ....[57]....
        /*04c8*/ 	.word	0x00003c30
        /*04cc*/ 	.word	0x000000ff
        /*04d0*/ 	.word	0x00000000
        /*04d4*/ 	.short	0x010a
        /*04d6*/ 	.byte	0x04
	.zero		1


	//   ....[58]....
        /*04d8*/ 	.word	0x00003cc0
        /*04dc*/ 	.word	0x000000ff
        /*04e0*/ 	.word	0x00000000
        /*04e4*/ 	.short	0x010a
        /*04e6*/ 	.byte	0x05
	.zero		1


	//   ....[59]....
        /*04e8*/ 	.word	0x00003d50
        /*04ec*/ 	.word	0x000000ff
        /*04f0*/ 	.word	0x00000000
        /*04f4*/ 	.short	0x010a
        /*04f6*/ 	.byte	0x05
	.zero		1


	//   ....[60]....
        /*04f8*/ 	.word	0x00003de0
        /*04fc*/ 	.word	0x000000ff
        /*0500*/ 	.word	0x00000000
        /*0504*/ 	.short	0x010a
        /*0506*/ 	.byte	0x04
	.zero		1


	//   ....[61]....
        /*0508*/ 	.word	0x000042c0
        /*050c*/ 	.word	0x00000003
        /*0510*/ 	.word	0x00000060
        /*0514*/ 	.short	0x010a
        /*0516*/ 	.byte	0xff
	.zero		1


	//   ....[62]....
        /*0518*/ 	.word	0x00004430
        /*051c*/ 	.word	0x00000000
        /*0520*/ 	.word	0x00000000
        /*0524*/ 	.short	0x0101
        /*0526*/ 	.byte	0xff
	.zero		1


	//   ....[63]....
        /*0528*/ 	.word	0x000048e0
        /*052c*/ 	.word	0x000000ff
        /*0530*/ 	.word	0x00000058
        /*0534*/ 	.short	0x010a
        /*0536*/ 	.byte	0x06
	.zero		1


	//   ....[64]....
        /*0538*/ 	.word	0x00004ab0
        /*053c*/ 	.word	0x000000ff
        /*0540*/ 	.word	0x00000040
        /*0544*/ 	.short	0x010a
        /*0546*/ 	.byte	0x07
	.zero		1


	//   ....[65]....
        /*0548*/ 	.word	0x00005010
        /*054c*/ 	.word	0x000000ff
        /*0550*/ 	.word	0x00000030
        /*0554*/ 	.short	0x010b
        /*0556*/ 	.byte	0x07
	.zero		1


	//   ....[66]....
        /*0558*/ 	.word	0x00005020
        /*055c*/ 	.word	0x000000ff
        /*0560*/ 	.word	0x00000000
        /*0564*/ 	.short	0x0101
        /*0566*/ 	.byte	0x04
	.zero		1


	//   ....[67]....
        /*0568*/ 	.word	0x00005070
        /*056c*/ 	.word	0x000000ff
        /*0570*/ 	.word	0x00000000
        /*0574*/ 	.short	0x010a
        /*0576*/ 	.byte	0x04
	.zero		1


	//   ....[68]....
        /*0578*/ 	.word	0x00005110
        /*057c*/ 	.word	0x00000000
        /*0580*/ 	.word	0x00000000
        /*0584*/ 	.short	0x010a
        /*0586*/ 	.byte	0xff
	.zero		1


	//   ....[69]....
        /*0588*/ 	.word	0x00005450
        /*058c*/ 	.word	0x00000000
        /*0590*/ 	.word	0x00000060
        /*0594*/ 	.short	0x010a
        /*0596*/ 	.byte	0xff
	.zero		1


	//   ....[70]....
        /*0598*/ 	.word	0x00005520
        /*059c*/ 	.word	0x00000000
        /*05a0*/ 	.word	0x00000000
        /*05a4*/ 	.short	0x0101
        /*05a6*/ 	.byte	0xff
	.zero		1


	//   ....[71]....
        /*05a8*/ 	.word	0x00006110
        /*05ac*/ 	.word	0x00000000
        /*05b0*/ 	.word	0x00000030
        /*05b4*/ 	.short	0x010a
        /*05b6*/ 	.byte	0xff
	.zero		1


	//   ....[72]....
        /*05b8*/ 	.word	0x00006170
        /*05bc*/ 	.word	0x000000a5
        /*05c0*/ 	.word	0x00000080
        /*05c4*/ 	.short	0x010a
        /*05c6*/ 	.byte	0xff
	.zero		1


	//   ....[73]....
        /*05c8*/ 	.word	0x00006290
        /*05cc*/ 	.word	0x00000000
        /*05d0*/ 	.word	0x00000030
        /*05d4*/ 	.short	0x010a
        /*05d6*/ 	.byte	0xff
	.zero		1


	//   ....[74]....
        /*05d8*/ 	.word	0x000065c0
        /*05dc*/ 	.word	0x000000a5
        /*05e0*/ 	.word	0x00000080
        /*05e4*/ 	.short	0x010a
        /*05e6*/ 	.byte	0xff
	.zero		1


	//   ....[75]....
        /*05e8*/ 	.word	0x00007b80
        /*05ec*/ 	.word	0x000000ff
        /*05f0*/ 	.word	0x00000000
        /*05f4*/ 	.short	0x0101
        /*05f6*/ 	.byte	0x04
	.zero		1


	//   ....[76]....
        /*05f8*/ 	.word	0x00008f30
        /*05fc*/ 	.word	0x00000000
        /*0600*/ 	.word	0x00000000
        /*0604*/ 	.short	0x0101
        /*0606*/ 	.byte	0xff
	.zero		1


	//   ....[77]....
        /*0608*/ 	.word	0x00009210
        /*060c*/ 	.word	0x00000003
        /*0610*/ 	.word	0x000000d0
        /*0614*/ 	.short	0x010a
        /*0616*/ 	.byte	0xff
	.zero		1


	//   ....[78]....
        /*0618*/ 	.word	0x00009270
        /*061c*/ 	.word	0x00000000
        /*0620*/ 	.word	0x00000018
        /*0624*/ 	.short	0x010a
        /*0626*/ 	.byte	0xff
	.zero		1


	//   ....[79]....
        /*0628*/ 	.word	0x000092d0
        /*062c*/ 	.word	0x00000000
        /*0630*/ 	.word	0x00000018
        /*0634*/ 	.short	0x010a
        /*0636*/ 	.byte	0xff
	.zero		1


	//   ....[80]....
        /*0638*/ 	.word	0x00009320
        /*063c*/ 	.word	0x00000003
        /*0640*/ 	.word	0x00000060
        /*0644*/ 	.short	0x010a
        /*0646*/ 	.byte	0xff
	.zero		1


	//   ....[81]....
        /*0648*/ 	.word	0x00009380
        /*064c*/ 	.word	0x00000000
        /*0650*/ 	.word	0x00000000
        /*0654*/ 	.short	0x010a
        /*0656*/ 	.byte	0xff
	.zero		1


	//   ....[82]....
        /*0658*/ 	.word	0x000093e0
        /*065c*/ 	.word	0x00000000
        /*0660*/ 	.word	0x00000000
        /*0664*/ 	.short	0x010a
        /*0666*/ 	.byte	0xff
	.zero		1


	//   ....[83]....
        /*0668*/ 	.word	0x00009430
        /*066c*/ 	.word	0x00000002
        /*0670*/ 	.word	0x000000c0
        /*0674*/ 	.short	0x010a
        /*0676*/ 	.byte	0xff
	.zero		1


	//   ....[84]....
        /*0678*/ 	.word	0x00009490
        /*067c*/ 	.word	0x00000002
        /*0680*/ 	.word	0x00000070
        /*0684*/ 	.short	0x010a
        /*0686*/ 	.byte	0xff
	.zero		1


	//   ....[85]....
        /*0688*/ 	.word	0x000094e0
        /*068c*/ 	.word	0x00000002
        /*0690*/ 	.word	0x00000060
        /*0694*/ 	.short	0x010a
        /*0696*/ 	.byte	0xff
	.zero		1


	//   ....[86]....
        /*0698*/ 	.word	0x00009540
        /*069c*/ 	.word	0x00000000
        /*06a0*/ 	.word	0x00000070
        /*06a4*/ 	.short	0x010a
        /*06a6*/ 	.byte	0xff
	.zero		1


	//   ....[87]....
        /*06a8*/ 	.word	0x00009590
        /*06ac*/ 	.word	0x00000000
        /*06b0*/ 	.word	0x00000060
        /*06b4*/ 	.short	0x010a
        /*06b6*/ 	.byte	0xff
	.zero		1


	//   ....[88]....
        /*06b8*/ 	.word	0x000095f0
        /*06bc*/ 	.word	0x00000003
        /*06c0*/ 	.word	0x000000a0
        /*06c4*/ 	.short	0x010a
        /*06c6*/ 	.byte	0xff
	.zero		1


	//   ....[89]....
        /*06c8*/ 	.word	0x00009650
        /*06cc*/ 	.word	0x00000000
        /*06d0*/ 	.word	0x00000000
        /*06d4*/ 	.short	0x010a
        /*06d6*/ 	.byte	0xff
	.zero		1


	//   ....[90]....
        /*06d8*/ 	.word	0x000096b0
        /*06dc*/ 	.word	0x00000000
        /*06e0*/ 	.word	0x00000000
        /*06e4*/ 	.short	0x010a
        /*06e6*/ 	.byte	0xff
	.zero		1


	//   ....[91]....
        /*06e8*/ 	.word	0x00009710
        /*06ec*/ 	.word	0x00000000
        /*06f0*/ 	.word	0x00000000
        /*06f4*/ 	.short	0x010a
        /*06f6*/ 	.byte	0xff
	.zero		1


	//   ....[92]....
        /*06f8*/ 	.word	0x00009770
        /*06fc*/ 	.word	0x00000000
        /*0700*/ 	.word	0x00000000
        /*0704*/ 	.short	0x010a
        /*0706*/ 	.byte	0xff
	.zero		1


	//   ....[93]....
        /*0708*/ 	.word	0x000097d0
        /*070c*/ 	.word	0x00000000
        /*0710*/ 	.word	0x00000000
        /*0714*/ 	.short	0x010a
        /*0716*/ 	.byte	0xff
	.zero		1


	//   ....[94]....
        /*0718*/ 	.word	0x00009820
        /*071c*/ 	.word	0x00000003
        /*0720*/ 	.word	0x00000060
        /*0724*/ 	.short	0x010a
        /*0726*/ 	.byte	0xff
	.zero		1


	//   ....[95]....
        /*0728*/ 	.word	0x00009880
        /*072c*/ 	.word	0x00000000
        /*0730*/ 	.word	0x00000058
        /*0734*/ 	.short	0x010a
        /*0736*/ 	.byte	0xff
	.zero		1


	//   ....[96]....
        /*0738*/ 	.word	0x000098e0
        /*073c*/ 	.word	0x00000003
        /*0740*/ 	.word	0x00000040
        /*0744*/ 	.short	0x010a
        /*0746*/ 	.byte	0xff
	.zero		1


	//   ....[97]....
        /*0748*/ 	.word	0x00009940
        /*074c*/ 	.word	0x00000000
        /*0750*/ 	.word	0x00000000
        /*0754*/ 	.short	0x010a
        /*0756*/ 	.byte	0xff
	.zero		1


	//   ....[98]....
        /*0758*/ 	.word	0x00009990
        /*075c*/ 	.word	0x00000000
        /*0760*/ 	.word	0x00000060
        /*0764*/ 	.short	0x010a
        /*0766*/ 	.byte	0xff
	.zero		1


	//   ....[99]....
        /*0768*/ 	.word	0x000099e0
        /*076c*/ 	.word	0x00000000
        /*0770*/ 	.word	0x00000030
        /*0774*/ 	.short	0x010a
        /*0776*/ 	.byte	0xff
	.zero		1


	//   ....[100]....
        /*0778*/ 	.word	0x00009a30
        /*077c*/ 	.word	0x000000a5
        /*0780*/ 	.word	0x00000080
        /*0784*/ 	.short	0x010a
        /*0786*/ 	.byte	0xff
	.zero		1


	//----- nvinfo : EIATTR_NUM_MBARRIERS
	.align		4
.L_47:
        /*0788*/ 	.byte	0x03, 0x38
        /*078a*/ 	.short	0x001c


	//----- nvinfo : EIATTR_EXIT_INSTR_OFFSETS
	.align		4
        /*078c*/ 	.byte	0x04, 0x1c
        /*078e*/ 	.short	(.L_49 - .L_48)


	//   ....[0]....
.L_48:
        /*0790*/ 	.word	0x000029d0


	//   ....[1]....
        /*0794*/ 	.word	0x00002ec0


	//   ....[2]....
        /*0798*/ 	.word	0x00002f20


	//   ....[3]....
        /*079c*/ 	.word	0x00004040


	//   ....[4]....
        /*07a0*/ 	.word	0x00005140


	//   ....[5]....
        /*07a4*/ 	.word	0x00005180


	//   ....[6]....
        /*07a8*/ 	.word	0x00009120


	//   ....[7]....
        /*07ac*/ 	.word	0x000091a0


	//   ....[8]....
        /*07b0*/ 	.word	0x000091d0


	//   ....[9]....
        /*07b4*/ 	.word	0x00009200


	//----- nvinfo : EIATTR_MAX_THREADS
	.align		4
.L_49:
        /*07b8*/ 	.byte	0x04, 0x05
        /*07ba*/ 	.short	(.L_51 - .L_50)
.L_50:
        /*07bc*/ 	.word	0x00000100
        /*07c0*/ 	.word	0x00000001
        /*07c4*/ 	.word	0x00000001


	//----- nvinfo : EIATTR_CRS_STACK_SIZE
	.align		4
.L_51:
        /*07c8*/ 	.byte	0x04, 0x1e
        /*07ca*/ 	.short	(.L_53 - .L_52)
.L_52:
        /*07cc*/ 	.word	0x00000000


	//----- nvinfo : EIATTR_CBANK_PARAM_SIZE
	.align		4
.L_53:
        /*07d0*/ 	.byte	0x03, 0x19
        /*07d2*/ 	.short	0x0800


	//----- nvinfo : EIATTR_PARAM_CBANK
	.align		4
        /*07d4*/ 	.byte	0x04, 0x0a
        /*07d6*/ 	.short	(.L_55 - .L_54)
	.align		4
.L_54:
        /*07d8*/ 	.word	index@(.nv.constant0._ZN7cutlass13device_kernelINS_4gemm6kernel13GemmUniversalIN4cute5tupleIJiiiiEEENS1_10collective13CollectiveMmaINS1_35MainloopSm100TmaUmmaWarpSpecializedILi3ELi2ELi4ENS5_IJNS4_1CILi2EEENSA_ILi1EEESC_EEEEENS5_IJNSA_ILi64EEENSA_ILi176EEENSA_ILi128EEEEEENS_10bfloat16_tENS5_IJlSC_lEEESJ_SK_NS4_8TiledMMAINS4_8MMA_AtomIJNS4_20SM100_MMA_F16BF16_SSISJ_SJ_fLi64ELi176ELNS4_4UMMA5MajorE0ELSP_0ELNSO_7ScaleInE0ELSQ_0EEEEEENS4_6LayoutINS5_IJSC_SC_SC_EEENS5_IJNSA_ILi0EEESV_SV_EEEEENS5_IJNS4_10UnderscoreESY_SY_EEEEENS4_13SM90_TMA_LOADENS4_14ComposedLayoutINS4_7SwizzleILi3ELi4ELi3EEENS4_18smem_ptr_flag_bitsILi16EEENST_INS5_IJNSA_ILi8EEESF_EEENS5_IJSF_SC_EEEEEEEvNS4_8identityENS4_23SM90_TMA_LOAD_MULTICASTES1B_vS1C_EENS_8epilogue10collective18CollectiveEpilogueINS1F_23Sm100TmaWarpSpecializedILi2ELi1ELi88ELb1ELb0EEEJSI_NS5_IJNST_ISF_SC_EENST_ISG_SC_EEEEESJ_SK_SJ_SK_NS1F_6fusion15FusionCallbacksIS1J_NS1N_17LinearCombinationISJ_fSJ_fLNS_15FloatRoundStyleE2EEESI_S1M_JEEENS4_5SM1004TMEM4LOAD26SM100_TMEM_LOAD_16dp256b2xES11_NS12_INS13_ILi1ELi4ELi3EEES16_NST_INS5_IJS17_NSA_ILi16EEEEEENS5_IJS1Y_SC_EEEEEEENS4_17SM75_U32x4_LDSM_NENS4_14SM90_TMA_STOREES22_NS4_17SM90_U32x4_STSM_NENS4_39AutoVectorizingCopyWithAssumedAlignmentILi128EEEEEEvvEEEEvNT_6ParamsE)
        /*07dc*/ 	.short	0x0380
        /*07de*/ 	.short	0x0800


	//----- nvinfo : EIATTR_SW_WAR
	.align		4
.L_55:
        /*07e0*/ 	.byte	0x04, 0x36
        /*07e2*/ 	.short	(.L_57 - .L_56)
.L_56:
        /*07e4*/ 	.word	0x00000008
.L_57:


//--------------------- .nv.callgraph             --------------------------
	.section	.nv.callgraph,"",@"SHT_CUDA_CALLGRAPH"
	.align	4
	.sectionentsize	8
	.align		4
        /*0000*/ 	.word	0x00000000
	.align		4
        /*0004*/ 	.word	0xffffffff
	.align		4
        /*0008*/ 	.word	index@(_ZN7cutlass13device_kernelINS_4gemm6kernel13GemmUniversalIN4cute5tupleIJiiiiEEENS1_10collective13CollectiveMmaINS1_35MainloopSm100TmaUmmaWarpSpecializedILi3ELi2ELi4ENS5_IJNS4_1CILi2EEENSA_ILi1EEESC_EEEEENS5_IJNSA_ILi64EEENSA_ILi176EEENSA_ILi128EEEEEENS_10bfloat16_tENS5_IJlSC_lEEESJ_SK_NS4_8TiledMMAINS4_8MMA_AtomIJNS4_20SM100_MMA_F16BF16_SSISJ_SJ_fLi64ELi176ELNS4_4UMMA5MajorE0ELSP_0ELNSO_7ScaleInE0ELSQ_0EEEEEENS4_6LayoutINS5_IJSC_SC_SC_EEENS5_IJNSA_ILi0EEESV_SV_EEEEENS5_IJNS4_10UnderscoreESY_SY_EEEEENS4_13SM90_TMA_LOADENS4_14ComposedLayoutINS4_7SwizzleILi3ELi4ELi3EEENS4_18smem_ptr_flag_bitsILi16EEENST_INS5_IJNSA_ILi8EEESF_EEENS5_IJSF_SC_EEEEEEEvNS4_8identityENS4_23SM90_TMA_LOAD_MULTICASTES1B_vS1C_EENS_8epilogue10collective18CollectiveEpilogueINS1F_23Sm100TmaWarpSpecializedILi2ELi1ELi88ELb1ELb0EEEJSI_NS5_IJNST_ISF_SC_EENST_ISG_SC_EEEEESJ_SK_SJ_SK_NS1F_6fusion15FusionCallbacksIS1J_NS1N_17LinearCombinationISJ_fSJ_fLNS_15FloatRoundStyleE2EEESI_S1M_JEEENS4_5SM1004TMEM4LOAD26SM100_TMEM_LOAD_16dp256b2xES11_NS12_INS13_ILi1ELi4ELi3EEES16_NST_INS5_IJS17_NSA_ILi16EEEEEENS5_IJS1Y_SC_EEEEEEENS4_17SM75_U32x4_LDSM_NENS4_14SM90_TMA_STOREES22_NS4_17SM90_U32x4_STSM_NENS4_39AutoVectorizingCopyWithAssumedAlignmentILi128EEEEEEvvEEEEvNT_6ParamsE)
	.align		4
        /*000c*/ 	.word	index@(__assertfail)
	.align		4
        /*0010*/ 	.word	0x00000000
	.align		4
        /*0014*/ 	.word	0xfffffffe
	.align		4
        /*0018*/ 	.word	0x00000000
	.align		4
        /*001c*/ 	.word	0xfffffffd
	.align		4
        /*0020*/ 	.word	0x00000000
	.align		4
        /*0024*/ 	.word	0xfffffffc


//--------------------- .nv.constant4             --------------------------
	.section	.nv.constant4,"a",@progbits
	.align	8
	.align		8
.nv.constant4:
        /*0000*/ 	.dword	__assertfail
	.align		8
        /*0008*/ 	.dword	__unnamed_1
	.align		8
        /*0010*/ 	.dword	__unnamed_2
	.align		8
        /*0018*/ 	.dword	_ZN39_INTERNAL_4a28e774_4_k_cu_56fda4cf_79324cuda3std3__45__cpo5beginE
	.align		8
        /*0020*/ 	.dword	_ZN39_INTERNAL_4a28e774_4_k_cu_56fda4cf_79324cuda3std3__45__cpo3endE
	.align		8
        /*0028*/ 	.dword	_ZN39_INTERNAL_4a28e774_4_k_cu_56fda4cf_79324cuda3std3__45__cpo6cbeginE
	.align		8
        /*0030*/ 	.dword	_ZN39_INTERNAL_4a28e774_4_k_cu_56fda4cf_79324cuda3std3__45__cpo4cendE
	.align		8
        /*0038*/ 	.dword	_ZN39_INTERNAL_4a28e774_4_k_cu_56fda4cf_79324cuda3std3__441_GLOBAL__N__4a28e774_4_k_cu_56fda4cf_79326ignoreE
	.align		8
        /*0040*/ 	.dword	_ZN39_INTERNAL_4a28e774_4_k_cu_56fda4cf_79324cuda3std3__419piecewise_constructE
	.align		8
        /*0048*/ 	.dword	_ZN39_INTERNAL_4a28e774_4_k_cu_56fda4cf_79324cuda3std3__48in_placeE
	.align		8
        /*0050*/ 	.dword	_ZN39_INTERNAL_4a28e774_4_k_cu_56fda4cf_79324cuda3std6ranges3__45__cpo4swapE
	.align		8
        /*0058*/ 	.dword	_ZN39_INTERNAL_4a28e774_4_k_cu_56fda4cf_79324cuda3std6ranges3__45__cpo9iter_moveE
	.align		8
        /*0060*/ 	.dword	_ZN39_INTERNAL_4a28e774_4_k_cu_56fda4cf_79324cute7productE
	.align		8
        /*0068*/ 	.dword	_ZN39_INTERNAL_4a28e774_4_k_cu_56fda4cf_79324cute1_E
	.align		8
        /*0070*/ 	.dword	$str$25
	.align		8
        /*0078*/ 	.dword	$str$26
	.align		8
        /*0080*/ 	.dword	$str$27
	.align		8
        /*0088*/ 	.dword	$str$28


//--------------------- .text._ZN7cutlass13device_kernelINS_4gemm6kernel13GemmUniversalIN4cute5tupleIJiiiiEEENS1_10collective13CollectiveMmaINS1_35MainloopSm100TmaUmmaWarpSpecializedILi3ELi2ELi4ENS5_IJNS4_1CILi2EEENSA_ILi1EEESC_EEEEENS5_IJNSA_ILi64EEENSA_ILi176EEENSA_ILi128EEEEEENS_10bfloat16_tENS5_IJlSC_lEEESJ_SK_NS4_8TiledMMAINS4_8MMA_AtomIJNS4_20SM100_MMA_F16BF16_SSISJ_SJ_fLi64ELi176ELNS4_4UMMA5MajorE0ELSP_0ELNSO_7ScaleInE0ELSQ_0EEEEEENS4_6LayoutINS5_IJSC_SC_SC_EEENS5_IJNSA_ILi0EEESV_SV_EEEEENS5_IJNS4_10UnderscoreESY_SY_EEEEENS4_13SM90_TMA_LOADENS4_14ComposedLayoutINS4_7SwizzleILi3ELi4ELi3EEENS4_18smem_ptr_flag_bitsILi16EEENST_INS5_IJNSA_ILi8EEESF_EEENS5_IJSF_SC_EEEEEEEvNS4_8identityENS4_23SM90_TMA_LOAD_MULTICASTES1B_vS1C_EENS_8epilogue10collective18CollectiveEpilogueINS1F_23Sm100TmaWarpSpecializedILi2ELi1ELi88ELb1ELb0EEEJSI_NS5_IJNST_ISF_SC_EENST_ISG_SC_EEEEESJ_SK_SJ_SK_NS1F_6fusion15FusionCallbacksIS1J_NS1N_17LinearCombinationISJ_fSJ_fLNS_15FloatRoundStyleE2EEESI_S1M_JEEENS4_5SM1004TMEM4LOAD26SM100_TMEM_LOAD_16dp256b2xES11_NS12_INS13_ILi1ELi4ELi3EEES16_NST_INS5_IJS17_NSA_ILi16EEEEEENS5_IJS1Y_SC_EEEEEEENS4_17SM75_U32x4_LDSM_NENS4_14SM90_TMA_STOREES22_NS4_17SM90_U32x4_STSM_NENS4_39AutoVectorizingCopyWithAssumedAlignmentILi128EEEEEEvvEEEEvNT_6ParamsE --------------------------
	.section	.text._ZN7cutlass13device_kernelINS_4gemm6kernel13GemmUniversalIN4cute5tupleIJiiiiEEENS1_10collective13CollectiveMmaINS1_35MainloopSm100TmaUmmaWarpSpecializedILi3ELi2ELi4ENS5_IJNS4_1CILi2EEENSA_ILi1EEESC_EEEEENS5_IJNSA_ILi64EEENSA_ILi176EEENSA_ILi128EEEEEENS_10bfloat16_tENS5_IJlSC_lEEESJ_SK_NS4_8TiledMMAINS4_8MMA_AtomIJNS4_20SM100_MMA_F16BF16_SSISJ_SJ_fLi64ELi176ELNS4_4UMMA5MajorE0ELSP_0ELNSO_7ScaleInE0ELSQ_0EEEEEENS4_6LayoutINS5_IJSC_SC_SC_EEENS5_IJNSA_ILi0EEESV_SV_EEEEENS5_IJNS4_10UnderscoreESY_SY_EEEEENS4_13SM90_TMA_LOADENS4_14ComposedLayoutINS4_7SwizzleILi3ELi4ELi3EEENS4_18smem_ptr_flag_bitsILi16EEENST_INS5_IJNSA_ILi8EEESF_EEENS5_IJSF_SC_EEEEEEEvNS4_8identityENS4_23SM90_TMA_LOAD_MULTICASTES1B_vS1C_EENS_8epilogue10collective18CollectiveEpilogueINS1F_23Sm100TmaWarpSpecializedILi2ELi1ELi88ELb1ELb0EEEJSI_NS5_IJNST_ISF_SC_EENST_ISG_SC_EEEEESJ_SK_SJ_SK_NS1F_6fusion15FusionCallbacksIS1J_NS1N_17LinearCombinationISJ_fSJ_fLNS_15FloatRoundStyleE2EEESI_S1M_JEEENS4_5SM1004TMEM4LOAD26SM100_TMEM_LOAD_16dp256b2xES11_NS12_INS13_ILi1ELi4ELi3EEES16_NST_INS5_IJS17_NSA_ILi16EEEEEENS5_IJS1Y_SC_EEEEEEENS4_17SM75_U32x4_LDSM_NENS4_14SM90_TMA_STOREES22_NS4_17SM90_U32x4_STSM_NENS4_39AutoVectorizingCopyWithAssumedAlignmentILi128EEEEEEvvEEEEvNT_6ParamsE,"ax",@progbits
	.align	128
.text._ZN7cutlass13device_kernelINS_4gemm6kernel13GemmUniversalIN4cute5tupleIJiiiiEEENS1_10collective13CollectiveMmaINS1_35MainloopSm100TmaUmmaWarpSpecializedILi3ELi2ELi4ENS5_IJNS4_1CILi2EEENSA_ILi1EEESC_EEEEENS5_IJNSA_ILi64EEENSA_ILi176EEENSA_ILi128EEEEEENS_10bfloat16_tENS5_IJlSC_lEEESJ_SK_NS4_8TiledMMAINS4_8MMA_AtomIJNS4_20SM100_MMA_F16BF16_SSISJ_SJ_fLi64ELi176ELNS4_4UMMA5MajorE0ELSP_0ELNSO_7ScaleInE0ELSQ_0EEEEEENS4_6LayoutINS5_IJSC_SC_SC_EEENS5_IJNSA_ILi0EEESV_SV_EEEEENS5_IJNS4_10UnderscoreESY_SY_EEEEENS4_13SM90_TMA_LOADENS4_14ComposedLayoutINS4_7SwizzleILi3ELi4ELi3EEENS4_18smem_ptr_flag_bitsILi16EEENST_INS5_IJNSA_ILi8EEESF_EEENS5_IJSF_SC_EEEEEEEvNS4_8identityENS4_23SM90_TMA_LOAD_MULTICASTES1B_vS1C_EENS_8epilogue10collective18CollectiveEpilogueINS1F_23Sm100TmaWarpSpecializedILi2ELi1ELi88ELb1ELb0EEEJSI_NS5_IJNST_ISF_SC_EENST_ISG_SC_EEEEESJ_SK_SJ_SK_NS1F_6fusion15FusionCallbacksIS1J_NS1N_17LinearCombinationISJ_fSJ_fLNS_15FloatRoundStyleE2EEESI_S1M_JEEENS4_5SM1004TMEM4LOAD26SM100_TMEM_LOAD_16dp256b2xES11_NS12_INS13_ILi1ELi4ELi3EEES16_NST_INS5_IJS17_NSA_ILi16EEEEEENS5_IJS1Y_SC_EEEEEEENS4_17SM75_U32x4_LDSM_NENS4_14SM90_TMA_STOREES22_NS4_17SM90_U32x4_STSM_NENS4_39AutoVectorizingCopyWithAssumedAlignmentILi128EEEEEEvvEEEEvNT_6ParamsE:
        .type           _ZN7cutlass13device_kernelINS_4gemm6kernel13GemmUniversalIN4cute5tupleIJiiiiEEENS1_10collective13CollectiveMmaINS1_35MainloopSm100TmaUmmaWarpSpecializedILi3ELi2ELi4ENS5_IJNS4_1CILi2EEENSA_ILi1EEESC_EEEEENS5_IJNSA_ILi64EEENSA_ILi176EEENSA_ILi128EEEEEENS_10bfloat16_tENS5_IJlSC_lEEESJ_SK_NS4_8TiledMMAINS4_8MMA_AtomIJNS4_20SM100_MMA_F16BF16_SSISJ_SJ_fLi64ELi176ELNS4_4UMMA5MajorE0ELSP_0ELNSO_7ScaleInE0ELSQ_0EEEEEENS4_6LayoutINS5_IJSC_SC_SC_EEENS5_IJNSA_ILi0EEESV_SV_EEEEENS5_IJNS4_10UnderscoreESY_SY_EEEEENS4_13SM90_TMA_LOADENS4_14ComposedLayoutINS4_7SwizzleILi3ELi4ELi3EEENS4_18smem_ptr_flag_bitsILi16EEENST_INS5_IJNSA_ILi8EEESF_EEENS5_IJSF_SC_EEEEEEEvNS4_8identityENS4_23SM90_TMA_LOAD_MULTICASTES1B_vS1C_EENS_8epilogue10collective18CollectiveEpilogueINS1F_23Sm100TmaWarpSpecializedILi2ELi1ELi88ELb1ELb0EEEJSI_NS5_IJNST_ISF_SC_EENST_ISG_SC_EEEEESJ_SK_SJ_SK_NS1F_6fusion15FusionCallbacksIS1J_NS1N_17LinearCombinationISJ_fSJ_fLNS_15FloatRoundStyleE2EEESI_S1M_JEEENS4_5SM1004TMEM4LOAD26SM100_TMEM_LOAD_16dp256b2xES11_NS12_INS13_ILi1ELi4ELi3EEES16_NST_INS5_IJS17_NSA_ILi16EEEEEENS5_IJS1Y_SC_EEEEEEENS4_17SM75_U32x4_LDSM_NENS4_14SM90_TMA_STOREES22_NS4_17SM90_U32x4_STSM_NENS4_39AutoVectorizingCopyWithAssumedAlignmentILi128EEEEEEvvEEEEvNT_6ParamsE,@function
        .size           _ZN7cutlass13device_kernelINS_4gemm6kernel13GemmUniversalIN4cute5tupleIJiiiiEEENS1_10collective13CollectiveMmaINS1_35MainloopSm100TmaUmmaWarpSpecializedILi3ELi2ELi4ENS5_IJNS4_1CILi2EEENSA_ILi1EEESC_EEEEENS5_IJNSA_ILi64EEENSA_ILi176EEENSA_ILi128EEEEEENS_10bfloat16_tENS5_IJlSC_lEEESJ_SK_NS4_8TiledMMAINS4_8MMA_AtomIJNS4_20SM100_MMA_F16BF16_SSISJ_SJ_fLi64ELi176ELNS4_4UMMA5MajorE0ELSP_0ELNSO_7ScaleInE0ELSQ_0EEEEEENS4_6LayoutINS5_IJSC_SC_SC_EEENS5_IJNSA_ILi0EEESV_SV_EEEEENS5_IJNS4_10UnderscoreESY_SY_EEEEENS4_13SM90_TMA_LOADENS4_14ComposedLayoutINS4_7SwizzleILi3ELi4ELi3EEENS4_18smem_ptr_flag_bitsILi16EEENST_INS5_IJNSA_ILi8EEESF_EEENS5_IJSF_SC_EEEEEEEvNS4_8identityENS4_23SM90_TMA_LOAD_MULTICASTES1B_vS1C_EENS_8epilogue10collective18CollectiveEpilogueINS1F_23Sm100TmaWarpSpecializedILi2ELi1ELi88ELb1ELb0EEEJSI_NS5_IJNST_ISF_SC_EENST_ISG_SC_EEEEESJ_SK_SJ_SK_NS1F_6fusion15FusionCallbacksIS1J_NS1N_17LinearCombinationISJ_fSJ_fLNS_15FloatRoundStyleE2EEESI_S1M_JEEENS4_5SM1004TMEM4LOAD26SM100_TMEM_LOAD_16dp256b2xES11_NS12_INS13_ILi1ELi4ELi3EEES16_NST_INS5_IJS17_NSA_ILi16EEEEEENS5_IJS1Y_SC_EEEEEEENS4_17SM75_U32x4_LDSM_NENS4_14SM90_TMA_STOREES22_NS4_17SM90_U32x4_STSM_NENS4_39AutoVectorizingCopyWithAssumedAlignmentILi128EEEEEEvvEEEEvNT_6ParamsE,(.L_x_151 - _ZN7cutlass13device_kernelINS_4gemm6kernel13GemmUniversalIN4cute5tupleIJiiiiEEENS1_10collective13CollectiveMmaINS1_35MainloopSm100TmaUmmaWarpSpecializedILi3ELi2ELi4ENS5_IJNS4_1CILi2EEENSA_ILi1EEESC_EEEEENS5_IJNSA_ILi64EEENSA_ILi176EEENSA_ILi128EEEEEENS_10bfloat16_tENS5_IJlSC_lEEESJ_SK_NS4_8TiledMMAINS4_8MMA_AtomIJNS4_20SM100_MMA_F16BF16_SSISJ_SJ_fLi64ELi176ELNS4_4UMMA5MajorE0ELSP_0ELNSO_7ScaleInE0ELSQ_0EEEEEENS4_6LayoutINS5_IJSC_SC_SC_EEENS5_IJNSA_ILi0EEESV_SV_EEEEENS5_IJNS4_10UnderscoreESY_SY_EEEEENS4_13SM90_TMA_LOADENS4_14ComposedLayoutINS4_7SwizzleILi3ELi4ELi3EEENS4_18smem_ptr_flag_bitsILi16EEENST_INS5_IJNSA_ILi8EEESF_EEENS5_IJSF_SC_EEEEEEEvNS4_8identityENS4_23SM90_TMA_LOAD_MULTICASTES1B_vS1C_EENS_8epilogue10collective18CollectiveEpilogueINS1F_23Sm100TmaWarpSpecializedILi2ELi1ELi88ELb1ELb0EEEJSI_NS5_IJNST_ISF_SC_EENST_ISG_SC_EEEEESJ_SK_SJ_SK_NS1F_6fusion15FusionCallbacksIS1J_NS1N_17LinearCombinationISJ_fSJ_fLNS_15FloatRoundStyleE2EEESI_S1M_JEEENS4_5SM1004TMEM4LOAD26SM100_TMEM_LOAD_16dp256b2xES11_NS12_INS13_ILi1ELi4ELi3EEES16_NST_INS5_IJS17_NSA_ILi16EEEEEENS5_IJS1Y_SC_EEEEEEENS4_17SM75_U32x4_LDSM_NENS4_14SM90_TMA_STOREES22_NS4_17SM90_U32x4_STSM_NENS4_39AutoVectorizingCopyWithAssumedAlignmentILi128EEEEEEvvEEEEvNT_6ParamsE)
        .other          _ZN7cutlass13device_kernelINS_4gemm6kernel13GemmUniversalIN4cute5tupleIJiiiiEEENS1_10collective13CollectiveMmaINS1_35MainloopSm100TmaUmmaWarpSpecializedILi3ELi2ELi4ENS5_IJNS4_1CILi2EEENSA_ILi1EEESC_EEEEENS5_IJNSA_ILi64EEENSA_ILi176EEENSA_ILi128EEEEEENS_10bfloat16_tENS5_IJlSC_lEEESJ_SK_NS4_8TiledMMAINS4_8MMA_AtomIJNS4_20SM100_MMA_F16BF16_SSISJ_SJ_fLi64ELi176ELNS4_4UMMA5MajorE0ELSP_0ELNSO_7ScaleInE0ELSQ_0EEEEEENS4_6LayoutINS5_IJSC_SC_SC_EEENS5_IJNSA_ILi0EEESV_SV_EEEEENS5_IJNS4_10UnderscoreESY_SY_EEEEENS4_13SM90_TMA_LOADENS4_14ComposedLayoutINS4_7SwizzleILi3ELi4ELi3EEENS4_18smem_ptr_flag_bitsILi16EEENST_INS5_IJNSA_ILi8EEESF_EEENS5_IJSF_SC_EEEEEEEvNS4_8identityENS4_23SM90_TMA_LOAD_MULTICASTES1B_vS1C_EENS_8epilogue10collective18CollectiveEpilogueINS1F_23Sm100TmaWarpSpecializedILi2ELi1ELi88ELb1ELb0EEEJSI_NS5_IJNST_ISF_SC_EENST_ISG_SC_EEEEESJ_SK_SJ_SK_NS1F_6fusion15FusionCallbacksIS1J_NS1N_17LinearCombinationISJ_fSJ_fLNS_15FloatRoundStyleE2EEESI_S1M_JEEENS4_5SM1004TMEM4LOAD26SM100_TMEM_LOAD_16dp256b2xES11_NS12_INS13_ILi1ELi4ELi3EEES16_NST_INS5_IJS17_NSA_ILi16EEEEEENS5_IJS1Y_SC_EEEEEEENS4_17SM75_U32x4_LDSM_NENS4_14SM90_TMA_STOREES22_NS4_17SM90_U32x4_STSM_NENS4_39AutoVectorizingCopyWithAssumedAlignmentILi128EEEEEEvvEEEEvNT_6ParamsE,@"STO_CUDA_ENTRY STV_DEFAULT"
_ZN7cutlass13device_kernelINS_4gemm6kernel13GemmUniversalIN4cute5tupleIJiiiiEEENS1_10collective13CollectiveMmaINS1_35MainloopSm100TmaUmmaWarpSpecializedILi3ELi2ELi4ENS5_IJNS4_1CILi2EEENSA_ILi1EEESC_EEEEENS5_IJNSA_ILi64EEENSA_ILi176EEENSA_ILi128EEEEEENS_10bfloat16_tENS5_IJlSC_lEEESJ_SK_NS4_8TiledMMAINS4_8MMA_AtomIJNS4_20SM100_MMA_F16BF16_SSISJ_SJ_fLi64ELi176ELNS4_4UMMA5MajorE0ELSP_0ELNSO_7ScaleInE0ELSQ_0EEEEEENS4_6LayoutINS5_IJSC_SC_SC_EEENS5_IJNSA_ILi0EEESV_SV_EEEEENS5_IJNS4_10UnderscoreESY_SY_EEEEENS4_13SM90_TMA_LOADENS4_14ComposedLayoutINS4_7SwizzleILi3ELi4ELi3EEENS4_18smem_ptr_flag_bitsILi16EEENST_INS5_IJNSA_ILi8EEESF_EEENS5_IJSF_SC_EEEEEEEvNS4_8identityENS4_23SM90_TMA_LOAD_MULTICASTES1B_vS1C_EENS_8epilogue10collective18CollectiveEpilogueINS1F_23Sm100TmaWarpSpecializedILi2ELi1ELi88ELb1ELb0EEEJSI_NS5_IJNST_ISF_SC_EENST_ISG_SC_EEEEESJ_SK_SJ_SK_NS1F_6fusion15FusionCallbacksIS1J_NS1N_17LinearCombinationISJ_fSJ_fLNS_15FloatRoundStyleE2EEESI_S1M_JEEENS4_5SM1004TMEM4LOAD26SM100_TMEM_LOAD_16dp256b2xES11_NS12_INS13_ILi1ELi4ELi3EEES16_NST_INS5_IJS17_NSA_ILi16EEEEEENS5_IJS1Y_SC_EEEEEEENS4_17SM75_U32x4_LDSM_NENS4_14SM90_TMA_STOREES22_NS4_17SM90_U32x4_STSM_NENS4_39AutoVectorizingCopyWithAssumedAlignmentILi128EEEEEEvvEEEEvNT_6ParamsE:
[----:B------:R-:W1:Y:S01]  /*0000*/  LDC R1, c[0x0][0x37c] ;  /* 0x0000df00ff017b82 */ /* 0x000e620000000800 */
[----:B------:R-:W2:Y:S01]  /*0010*/  S2R R226, SR_TID.X ;  /* 0x0000000000e27919 */ /* 0x000ea20000002100 */
[----:B------:R-:W3:Y:S01]  /*0020*/  LDCU.64 UR8, c[0x0][0x890] ;  /* 0x00011200ff0877ac */ /* 0x000ee20008000a00 */
[----:B------:R-:W-:Y:S02]  /*0030*/  PRMT R206, RZ, 0x7610, R206 ;  /* 0x00007610ffce7816 */ /* 0x000fe400000000ce */
[----:B------:R-:W-:Y:S01]  /*0040*/  ELECT P3, URZ, PT ;  /* 0x0000000000ff782f */ /* 0x000fe20003860000 */
[----:B---3--:R-:W-:-:S04]  /*0050*/  UISETP.NE.U32.AND UP0, UPT, UR8, URZ, UPT ;  /* 0x000000ff0800728c */ /* 0x008fc8000bf05070 */
[----:B------:R-:W-:Y:S01]  /*0060*/  UISETP.NE.AND.EX UP0, UPT, UR9, URZ, UPT, UP0 ;  /* 0x000000ff0900728c */ /* 0x000fe2000bf05300 */
[----:B--2---:R-:W-:-:S05]  /*0070*/  SHF.R.U32.HI R207, RZ, 0x5, R226 ;  /* 0x00000005ffcf7819 */ /* 0x004fca00000116e2 */
[----:B------:R-:W2:Y:S02]  /*0080*/  SHFL.IDX PT, R0, R207, RZ, 0x1f ;  /* 0x00001fffcf007589 */ /* 0x000ea400000e0000 */
[----:B--2---:R-:W-:Y:S01]  /*0090*/  R2UR UR20, R0 ;  /* 0x00000000001472ca */ /* 0x004fe200000e0000 */
[----:B-1----:R-:W-:-:S14]  /*00a0*/  BRA.U UP0, `(.L_x_0) ;  /* 0x0000000100307547 */ /* 0x002fdc000b800000 */
[----:B------:R-:W1:Y:S02]  /*00b0*/  LDCU.64 UR4, c[0x0][0x888] ;  /* 0x00011100ff0477ac */ /* 0x000e640008000a00 */
[----:B-1----:R-:W-:-:S04]  /*00c0*/  UISETP.NE.U32.AND UP0, UPT, UR4, URZ, UPT ;  /* 0x000000ff0400728c */ /* 0x002fc8000bf05070 */
[----:B------:R-:W-:-:S09]  /*00d0*/  UISETP.NE.AND.EX UP0, UPT, UR5, URZ, UPT, UP0 ;  /* 0x000000ff0500728c */ /* 0x000fd2000bf05300 */
[----:B------:R-:W-:Y:S05]  /*00e0*/  BRA.U !UP0, `(.L_x_1) ;  /* 0x0000000108147547 */ /* 0x000fea000b800000 */
[----:B------:R-:W1:Y:S01]  /*00f0*/  LDC.64 R2, c[0x0][0x888] ;  /* 0x00022200ff027b82 */ /* 0x000e620000000a00 */
[----:B------:R-:W1:Y:S02]  /*0100*/  LDCU.64 UR4, c[0x0][0x358] ;  /* 0x00006b00ff0477ac */ /* 0x000e640008000a00 */
[----:B-1----:R1:W5:Y:S01]  /*0110*/  LDG.E R107, desc[UR4][R2.64] ;  /* 0x00000004026b7981 */ /* 0x002362000c1e1900 */
[----:B------:R-:W-:Y:S01]  /*0120*/  HFMA2 R206, -RZ, RZ, 0, 5.9604644775390625e-08 ;  /* 0x00000001ffce7431 */ /* 0x000fe200000001ff */
[----:B------:R-:W-:Y:S05]  /*0130*/  BRA `(.L_x_0) ;  /* 0x00000000000c7947 */ /* 0x000fea0003800000 */
.L_x_1:
[----:B------:R-:W1:Y:S01]  /*0140*/  LDCU UR4, c[0x0][0x880] ;  /* 0x00011000ff0477ac */ /* 0x000e620008000800 */
[----:B------:R-:W-:Y:S01]  /*0150*/  HFMA2 R206, -RZ, RZ, 0, 5.9604644775390625e-08 ;  /* 0x00000001ffce7431 */ /* 0x000fe200000001ff */
[----:B-1----:R-:W-:-:S07]  /*0160*/  MOV R107, UR4 ;  /* 0x00000004006b7c02 */ /* 0x002fce0008000f00 */
.L_x_0:
[----:B------:R-:W2:Y:S02]  /*0170*/  LDCU.64 UR4, c[0x0][0x8b0] ;  /* 0x00011600ff0477ac */ /* 0x000ea40008000a00 */
[----:B--2---:R-:W-:-:S04]  /*0180*/  UISETP.NE.U32.AND UP0, UPT, UR4, URZ, UPT ;  /* 0x000000ff0400728c */ /* 0x004fc8000bf05070 */
[----:B------:R-:W-:-:S09]  /*0190*/  UISETP.NE.AND.EX UP0, UPT, UR5, URZ, UPT, UP0 ;  /* 0x000000ff0500728c */ /* 0x000fd2000bf05300 */
[----:B------:R-:W-:Y:S05]  /*01a0*/  BRA.U UP0, `(.L_x_2) ;  /* 0x0000000100287547 */ /* 0x000fea000b800000 */
[----:B------:R-:W2:Y:S02]  /*01b0*/  LDCU.64 UR4, c[0x0][0x8a8] ;  /* 0x00011500ff0477ac */ /* 0x000ea40008000a00 */
[----:B--2---:R-:W-:-:S04]  /*01c0*/  UISETP.NE.U32.AND UP0, UPT, UR4, URZ, UPT ;  /* 0x000000ff0400728c */ /* 0x004fc8000bf05070 */
[----:B------:R-:W-:-:S09]  /*01d0*/  UISETP.NE.AND.EX UP0, UPT, UR5, URZ, UPT, UP0 ;  /* 0x000000ff0500728c */ /* 0x000fd2000bf05300 */
[----:B------:R-:W-:Y:S05]  /*01e0*/  BRA.U !UP0, `(.L_x_3) ;  /* 0x0000000108107547 */ /* 0x000fea000b800000 */
[----:B-1----:R-:W1:Y:S01]  /*01f0*/  LDC.64 R2, c[0x0][0x8a8] ;  /* 0x00022a00ff027b82 */ /* 0x002e620000000a00 */
[----:B------:R-:W1:Y:S02]  /*0200*/  LDCU.64 UR4, c[0x0][0x358] ;  /* 0x00006b00ff0477ac */ /* 0x000e640008000a00 */
[----:B-1----:R2:W5:Y:S01]  /*0210*/  LDG.E R105, desc[UR4][R2.64] ;  /* 0x0000000402697981 */ /* 0x002562000c1e1900 */
[----:B------:R-:W-:Y:S05]  /*0220*/  BRA `(.L_x_2) ;  /* 0x0000000000087947 */ /* 0x000fea0003800000 */
.L_x_3:
[----:B------:R-:W2:Y:S02]  /*0230*/  LDCU UR4, c[0x0][0x8a0] ;  /* 0x00011400ff0477ac */ /* 0x000ea40008000800 */
[----:B--2---:R-:W-:Y:S02]  /*0240*/  MOV R105, UR4 ;  /* 0x0000000400697c02 */ /* 0x004fe40008000f00 */
.L_x_2:
[----:B------:R-:W-:Y:S01]  /*0250*/  IMAD.U32 R0, RZ, RZ, UR20 ;  /* 0x00000014ff007e24 */ /* 0x000fe2000f8e00ff */
[----:B------:R-:W-:Y:S04]  /*0260*/  BSSY.RECONVERGENT B0, `(.L_x_4) ;  /* 0x000000c000007945 */ /* 0x000fe80003800200 */
[C---:B------:R-:W-:Y:S02]  /*0270*/  ISETP.NE.OR P1, PT, R0.reuse, 0x1, !P3 ;  /* 0x000000010000780c */ /* 0x040fe40005f25670 */
[----:B------:R-:W-:-:S11]  /*0280*/  ISETP.NE.OR P0, PT, R0, 0x3, !P3 ;  /* 0x000000030000780c */ /* 0x000fd60005f05670 */
[----:B------:R-:W-:Y:S05]  /*0290*/  @P1 BRA `(.L_x_5) ;  /* 0x0000000000201947 */ /* 0x000fea0003800000 */
[----:B------:R-:W3:Y:S02]  /*02a0*/  LDCU.64 UR4, c[0x0][0x348] ;  /* 0x00006900ff0477ac */ /* 0x000ee40008000a00 */
[----:B---3--:R-:W-:Y:S02]  /*02b0*/  UIADD3 UR6, UP1, UPT, UR4, 0x80, URZ ;  /* 0x0000008004067890 */ /* 0x008fe4000ff3e0ff */
[----:B------:R-:W-:Y:S02]  /*02c0*/  UIADD3 UR4, UP0, UPT, UR4, 0x180, URZ ;  /* 0x0000018004047890 */ /* 0x000fe4000ff1e0ff */
[----:B------:R-:W-:Y:S02]  /*02d0*/  UIADD3.X UR7, UPT, UPT, URZ, UR5, URZ, UP1, !UPT ;  /* 0x00000005ff077290 */ /* 0x000fe40008ffe4ff */
[----:B------:R-:W-:-:S07]  /*02e0*/  UIADD3.X UR5, UPT, UPT, URZ, UR5, URZ, UP0, !UPT ;  /* 0x00000005ff057290 */ /* 0x000fce00087fe4ff */
[----:B------:R3:W-:Y:S02]  /*02f0*/  UTMACCTL.PF [UR6] ;  /* 0x00000000060079b9 */ /* 0x0007e40008040000 */
[----:B------:R3:W-:Y:S02]  /*0300*/  UTMACCTL.PF [UR4] ;  /* 0x00000000040079b9 */ /* 0x0007e40008040000 */
[----:B---3--:R-:W-:Y:S01]  /*0310*/  NOP ;  /* 0x0000000000007918 */ /* 0x008fe20000000000 */
.L_x_5:
[----:B------:R-:W-:Y:S05]  /*0320*/  BSYNC.RECONVERGENT B0 ;  /* 0x0000000000007941 */ /* 0x000fea0003800200 */
.L_x_4:
[----:B------:R-:W-:Y:S04]  /*0330*/  BSSY.RECONVERGENT B0, `(.L_x_6) ;  /* 0x000000a000007945 */ /* 0x000fe80003800200 */
        /* <DEDUP_REMOVED lines=9> */
.L_x_7:
[----:B------:R-:W-:Y:S05]  /*03d0*/  BSYNC.RECONVERGENT B0 ;  /* 0x0000000000007941 */ /* 0x000fea0003800200 */
.L_x_6:
[----:B------:R-:W3:Y:S01]  /*03e0*/  LDCU.64 UR4, c[0x0][0x888] ;  /* 0x00011100ff0477ac */ /* 0x000ee20008000a00 */
[----:B------:R-:W-:Y:S02]  /*03f0*/  UISETP.EQ.U32.AND UP1, UPT, UR8, URZ, UPT ;  /* 0x000000ff0800728c */ /* 0x000fe4000bf22070 */
[----:B------:R-:W-:Y:S02]  /*0400*/  UPLOP3.LUT UP3, UPT, UPT, UPT, UPT, 0x80, 0x8 ;  /* 0x000000000008789c */ /* 0x000fe40003f6f070 */
[----:B---3--:R-:W-:-:S04]  /*0410*/  UISETP.NE.U32.AND UP0, UPT, UR4, URZ, UPT ;  /* 0x000000ff0400728c */ /* 0x008fc8000bf05070 */
[----:B------:R-:W-:-:S04]  /*0420*/  UISETP.NE.AND.EX UP2, UPT, UR5, URZ, UPT, UP0 ;  /* 0x000000ff0500728c */ /* 0x000fc8000bf45300 */
[----:B------:R-:W-:-:S04]  /*0430*/  UISETP.EQ.OR.EX UP4, UPT, UR9, URZ, !UP2, UP1 ;  /* 0x000000ff0900728c */ /* 0x000fc8000d782710 */
[----:B------:R-:W-:-:S06]  /*0440*/  UP2UR UR4, UPR, URZ, 0x10 ;  /* 0x00000010ff047883 */ /* 0x000fcc0008000000 */
[----:B------:R-:W-:Y:S01]  /*0450*/  MOV R220, UR4 ;  /* 0x0000000400dc7c02 */ /* 0x000fe20008000f00 */
[----:B------:R-:W-:Y:S06]  /*0460*/  BRA.U !UP4, `(.L_x_8) ;  /* 0x000000010c207547 */ /* 0x000fec000b800000 */
[----:B------:R-:W-:Y:S01]  /*0470*/  UISETP.NE.U32.AND UP1, UPT, UR8, URZ, UPT ;  /* 0x000000ff0800728c */ /* 0x000fe2000bf25070 */
[----:B-----5:R-:W-:Y:S01]  /*0480*/  FSETP.NEU.AND P0, PT, R107, RZ, PT ;  /* 0x000000ff6b00720b */ /* 0x020fe20003f0d000 */
[----:B------:R-:W-:Y:S02]  /*0490*/  USEL UR4, URZ, 0xffffffff, UP2 ;  /* 0xffffffffff047887 */ /* 0x000fe40009000000 */
[----:B------:R-:W-:-:S10]  /*04a0*/  UISETP.NE.AND.EX UP1, UPT, UR9, URZ, UPT, UP1 ;  /* 0x000000ff0900728c */ /* 0x000fd4000bf25310 */
[----:B------:R-:W-:Y:S01]  /*04b0*/  VOTEU.ANY UP0, P0 ;  /* 0x0000000000ff7886 */ /* 0x000fe20000000100 */
[----:B------:R-:W-:-:S04]  /*04c0*/  @!UP1 USEL UR4, URZ, 0xffffffff, UP0 ;  /* 0xffffffffff049887 */ /* 0x000fc80008000000 */
[----:B------:R-:W-:-:S04]  /*04d0*/  ULOP3.LUT UR4, UR4, 0x1, URZ, 0xc0, !UPT ;  /* 0x0000000104047892 */ /* 0x000fc8000f8ec0ff */
[----:B------:R-:W-:-:S11]  /*04e0*/  UISETP.NE.U32.AND UP3, UPT, UR4, 0x1, UPT ;  /* 0x000000010400788c */ /* 0x000fd6000bf65070 */
.L_x_8:
[----:B-12---:R-:W1:Y:S01]  /*04f0*/  SHFL.IDX PT, R2, R207, RZ, 0x1f ;  /* 0x00001fffcf027589 */ /* 0x006e6200000e0000 */
[----:B------:R-:W-:Y:S01]  /*0500*/  UISETP.NE.AND UP5, UPT, UR20, 0x2, UPT ;  /* 0x000000021400788c */ /* 0x000fe2000bfa5270 */
[----:B-1----:R-:W-:-:S13]  /*0510*/  ISETP.NE.AND P0, PT, R2, RZ, PT ;  /* 0x000000ff0200720c */ /* 0x002fda0003f05270 */
[----:B------:R-:W-:Y:S05]  /*0520*/  @P0 BRA `(.L_x_9) ;  /* 0x0000000000500947 */ /* 0x000fea0003800000 */
[----:B------:R-:W1:Y:S01]  /*0530*/  S2UR UR4, SR_CgaCtaId ;  /* 0x00000000000479c3 */ /* 0x000e620000008800 */
[----:B------:R-:W-:Y:S01]  /*0540*/  UMOV UR5, 0x400 ;  /* 0x0000040000057882 */ /* 0x000fe20000000000 */
[----:B------:R-:W-:Y:S01]  /*0550*/  UMOV UR8, 0x1 ;  /* 0x0000000100087882 */ /* 0x000fe20000000000 */
[----:B------:R-:W-:Y:S01]  /*0560*/  UMOV UR6, 0x2 ;  /* 0x0000000200067882 */ /* 0x000fe20000000000 */
[----:B------:R-:W-:-:S04]  /*0570*/  UIADD3 UR8, UPT, UPT, -UR8, 0x100000, URZ ;  /* 0x0010000008087890 */ /* 0x000fc8000fffe1ff */
[----:B------:R-:W-:Y:S02]  /*0580*/  USHF.L.U32 UR9, UR8, 0xb, URZ ;  /* 0x0000000b08097899 */ /* 0x000fe400080006ff */
[----:B------:R-:W-:Y:S02]  /*0590*/  USHF.L.U32 UR8, UR8, 0x1, URZ ;  /* 0x0000000108087899 */ /* 0x000fe400080006ff */
[----:B------:R-:W-:-:S04]  /*05a0*/  UIADD3 UR6, UPT, UPT, -UR6, 0x100000, URZ ;  /* 0x0010000006067890 */ /* 0x000fc8000fffe1ff */
[----:B------:R-:W-:Y:S02]  /*05b0*/  USHF.L.U32 UR7, UR6, 0xb, URZ ;  /* 0x0000000b06077899 */ /* 0x000fe400080006ff */
[----:B------:R-:W-:Y:S01]  /*05c0*/  USHF.L.U32 UR6, UR6, 0x1, URZ ;  /* 0x0000000106067899 */ /* 0x000fe200080006ff */
[----:B------:R-:W-:Y:S01]  /*05d0*/  ELECT P0, URZ, PT ;  /* 0x0000000000ff782f */ /* 0x000fe20003800000 */
[----:B-1----:R-:W-:Y:S01]  /*05e0*/  ULEA UR4, UR4, UR5, 0x18 ;  /* 0x0000000504047291 */ /* 0x002fe2000f8ec0ff */
[----:B------:R-:W1:Y:S11]  /*05f0*/  FENCE.VIEW.ASYNC.S ;  /* 0x00000000000073c6 */ /* 0x000e760000000000 */
[----:B-1----:R1:W2:Y:S01]  /*0600*/  SYNCS.EXCH.64 URZ, [UR4], UR8 ;  /* 0x0000000804ff75b2 */ /* 0x0022a20008000100 */
[----:B------:R1:W3:Y:S01]  /*0610*/  SYNCS.EXCH.64 URZ, [UR4+0x18], UR6 ;  /* 0x0000180604ff75b2 */ /* 0x0002e20008000100 */
[----:B------:R1:W4:Y:S01]  /*0620*/  SYNCS.EXCH.64 URZ, [UR4+0x8], UR8 ;  /* 0x0000080804ff75b2 */ /* 0x0003220008000100 */
[----:B------:R1:W1:Y:S01]  /*0630*/  SYNCS.EXCH.64 URZ, [UR4+0x20], UR6 ;  /* 0x0000200604ff75b2 */ /* 0x0002620008000100 */
[----:B------:R1:W1:Y:S01]  /*0640*/  SYNCS.EXCH.64 URZ, [UR4+0x10], UR8 ;  /* 0x0000100804ff75b2 */ /* 0x0002620008000100 */
[----:B------:R1:W1:Y:S01]  /*0650*/  SYNCS.EXCH.64 URZ, [UR4+0x28], UR6 ;  /* 0x0000280604ff75b2 */ /* 0x0002620008000100 */
[----:B------:R-:W-:Y:S01]  /*0660*/  NOP ;  /* 0x0000000000007918 */ /* 0x000fe20000000000 */
.L_x_9:
[----:B------:R-:W2:Y:S01]  /*0670*/  SHFL.IDX PT, R2, R207, RZ, 0x1f ;  /* 0x00001fffcf027589 */ /* 0x000ea200000e0000 */
[----:B------:R-:W-:Y:S01]  /*0680*/  NOP ;  /* 0x0000000000007918 */ /* 0x000fe20000000000 */
[----:B--2---:R-:W-:-:S13]  /*0690*/  ISETP.NE.AND P0, PT, R2, 0x1, PT ;  /* 0x000000010200780c */ /* 0x004fda0003f05270 */
[----:B------:R-:W-:Y:S05]  /*06a0*/  @P0 BRA `(.L_x_10) ;  /* 0x0000000000480947 */ /* 0x000fea0003800000 */
[----:B-1----:R-:W1:Y:S01]  /*06b0*/  S2UR UR4, SR_CgaCtaId ;  /* 0x00000000000479c3 */ /* 0x002e620000008800 */
        /* <DEDUP_REMOVED lines=12> */
[----:B-1----:R2:W1:Y:S01]  /*0780*/  SYNCS.EXCH.64 URZ, [UR4+0x30], UR8 ;  /* 0x0000300804ff75b2 */ /* 0x0024620008000100 */
[----:B------:R2:W1:Y:S01]  /*0790*/  SYNCS.EXCH.64 URZ, [UR4+0x40], UR6 ;  /* 0x0000400604ff75b2 */ /* 0x0004620008000100 */
[----:B------:R2:W1:Y:S01]  /*07a0*/  SYNCS.EXCH.64 URZ, [UR4+0x38], UR8 ;  /* 0x0000380804ff75b2 */ /* 0x0004620008000100 */
[----:B------:R2:W1:Y:S02]  /*07b0*/  SYNCS.EXCH.64 URZ, [UR4+0x48], UR6 ;  /* 0x0000480604ff75b2 */ /* 0x0004640008000100 */
[----:B--2---:R-:W-:Y:S01]  /*07c0*/  NOP ;  /* 0x0000000000007918 */ /* 0x004fe20000000000 */
.L_x_10:
[----:B------:R-:W2:Y:S01]  /*07d0*/  SHFL.IDX PT, R2, R207, RZ, 0x1f ;  /* 0x00001fffcf027589 */ /* 0x000ea200000e0000 */
[----:B------:R-:W-:Y:S01]  /*07e0*/  NOP ;  /* 0x0000000000007918 */ /* 0x000fe20000000000 */
[----:B--2---:R-:W-:-:S13]  /*07f0*/  ISETP.NE.AND P0, PT, R2, 0x3, PT ;  /* 0x000000030200780c */ /* 0x004fda0003f05270 */
[----:B------:R-:W-:Y:S05]  /*0800*/  @P0 BRA `(.L_x_11) ;  /* 0x0000000000300947 */ /* 0x000fea0003800000 */
[----:B-1----:R-:W1:Y:S01]  /*0810*/  S2UR UR4, SR_CgaCtaId ;  /* 0x00000000000479c3 */ /* 0x002e620000008800 */
[----:B------:R-:W-:Y:S01]  /*0820*/  UMOV UR6, 0x400 ;  /* 0x0000040000067882 */ /* 0x000fe20000000000 */
[----:B------:R-:W-:Y:S01]  /*0830*/  UMOV UR5, 0x20 ;  /* 0x0000002000057882 */ /* 0x000fe20000000000 */
[----:B------:R-:W-:Y:S01]  /*0840*/  ELECT P0, URZ, PT ;  /* 0x0000000000ff782f */ /* 0x000fe20003800000 */
[----:B-1----:R-:W-:Y:S02]  /*0850*/  ULEA UR6, UR4, UR6, 0x18 ;  /* 0x0000000604067291 */ /* 0x002fe4000f8ec0ff */
[----:B------:R-:W-:-:S04]  /*0860*/  UIADD3 UR4, UPT, UPT, -UR5, 0x100000, URZ ;  /* 0x0010000005047890 */ /* 0x000fc8000fffe1ff */
[----:B------:R-:W-:Y:S02]  /*0870*/  USHF.L.U32 UR5, UR4, 0xb, URZ ;  /* 0x0000000b04057899 */ /* 0x000fe400080006ff */
[----:B------:R-:W-:Y:S01]  /*0880*/  USHF.L.U32 UR4, UR4, 0x1, URZ ;  /* 0x0000000104047899 */ /* 0x000fe200080006ff */
[----:B------:R-:W1:Y:S11]  /*0890*/  FENCE.VIEW.ASYNC.S ;  /* 0x00000000000073c6 */ /* 0x000e760000000000 */
[----:B-1----:R2:W1:Y:S01]  /*08a0*/  SYNCS.EXCH.64 URZ, [UR6+0x50], UR4 ;  /* 0x0000500406ff75b2 */ /* 0x0024620008000100 */
[----:B------:R2:W1:Y:S02]  /*08b0*/  SYNCS.EXCH.64 URZ, [UR6+0x58], UR4 ;  /* 0x0000580406ff75b2 */ /* 0x0004640008000100 */
[----:B--2---:R-:W-:Y:S01]  /*08c0*/  NOP ;  /* 0x0000000000007918 */ /* 0x004fe20000000000 */
.L_x_11:
[----:B------:R-:W2:Y:S01]  /*08d0*/  SHFL.IDX PT, R2, R207, RZ, 0x1f ;  /* 0x00001fffcf027589 */ /* 0x000ea200000e0000 */
[----:B------:R-:W-:Y:S01]  /*08e0*/  NOP ;  /* 0x0000000000007918 */ /* 0x000fe20000000000 */
[----:B--2---:R-:W-:-:S13]  /*08f0*/  ISETP.NE.AND P0, PT, R2, 0x4, PT ;  /* 0x000000040200780c */ /* 0x004fda0003f05270 */
[----:B------:R-:W-:Y:S05]  /*0900*/  @P0 BRA `(.L_x_12) ;  /* 0x00000000004c0947 */ /* 0x000fea0003800000 */
[----:B-1----:R-:W1:Y:S01]  /*0910*/  S2UR UR6, SR_CgaCtaId ;  /* 0x00000000000679c3 */ /* 0x002e620000008800 */
[----:B------:R-:W-:Y:S01]  /*0920*/  UMOV UR4, 0x1e0 ;  /* 0x000001e000047882 */ /* 0x000fe20000000000 */
[----:B------:R-:W-:Y:S01]  /*0930*/  UMOV UR5, 0x400 ;  /* 0x0000040000057882 */ /* 0x000fe20000000000 */
[----:B------:R-:W-:Y:S01]  /*0940*/  USEL UR4, UR4, 0x1a0, UP3 ;  /* 0x000001a004047887 */ /* 0x000fe20009800000 */
[----:B------:R-:W-:Y:S01]  /*0950*/  UMOV UR8, 0x1 ;  /* 0x0000000100087882 */ /* 0x000fe20000000000 */
[----:B------:R-:W-:Y:S01]  /*0960*/  ELECT P0, URZ, PT ;  /* 0x0000000000ff782f */ /* 0x000fe20003800000 */
[----:B------:R-:W-:-:S04]  /*0970*/  UIADD3 UR8, UPT, UPT, -UR8, 0x100000, URZ ;  /* 0x0010000008087890 */ /* 0x000fc8000fffe1ff */
[----:B------:R-:W-:Y:S02]  /*0980*/  USHF.L.U32 UR9, UR8, 0xb, URZ ;  /* 0x0000000b08097899 */ /* 0x000fe400080006ff */
[----:B------:R-:W-:Y:S02]  /*0990*/  USHF.L.U32 UR8, UR8, 0x1, URZ ;  /* 0x0000000108087899 */ /* 0x000fe400080006ff */
[----:B-1----:R-:W-:Y:S02]  /*09a0*/  ULEA UR6, UR6, UR5, 0x18 ;  /* 0x0000000506067291 */ /* 0x002fe4000f8ec0ff */
[----:B------:R-:W-:-:S04]  /*09b0*/  UIADD3 UR4, UPT, UPT, -UR4, 0x100000, URZ ;  /* 0x0010000004047890 */ /* 0x000fc8000fffe1ff */
[----:B------:R-:W-:Y:S02]  /*09c0*/  USHF.L.U32 UR5, UR4, 0xb, URZ ;  /* 0x0000000b04057899 */ /* 0x000fe400080006ff */
[----:B------:R-:W-:Y:S01]  /*09d0*/  USHF.L.U32 UR4, UR4, 0x1, URZ ;  /* 0x0000000104047899 */ /* 0x000fe200080006ff */
[----:B------:R-:W1:Y:S03]  /*09e0*/  FENCE.VIEW.ASYNC.S ;  /* 0x00000000000073c6 */ /* 0x000e660000000000 */
[----:B-1----:R2:W1:Y:S08]  /*09f0*/  SYNCS.EXCH.64 URZ, [UR6+0x60], UR8 ;  /* 0x0000600806ff75b2 */ /* 0x0024700008000100 */
[----:B------:R2:W1:Y:S01]  /*0a00*/  SYNCS.EXCH.64 URZ, [UR6+0x70], UR4 ;  /* 0x0000700406ff75b2 */ /* 0x0004620008000100 */
[----:B------:R2:W1:Y:S01]  /*0a10*/  SYNCS.EXCH.64 URZ, [UR6+0x68], UR8 ;  /* 0x0000680806ff75b2 */ /* 0x0004620008000100 */
[----:B------:R2:W1:Y:S02]  /*0a20*/  SYNCS.EXCH.64 URZ, [UR6+0x78], UR4 ;  /* 0x0000780406ff75b2 */ /* 0x0004640008000100 */
[----:B--2---:R-:W-:Y:S01]  /*0a30*/  NOP ;  /* 0x0000000000007918 */ /* 0x004fe20000000000 */
.L_x_12:
        /* <DEDUP_REMOVED lines=20> */
[----:B------:R2:W1:Y:S01]  /*0b80*/  SYNCS.EXCH.64 URZ, [UR4+0xa8], UR6 ;  /* 0x0000a80604ff75b2 */ /* 0x0004620008000100 */
[----:B------:R2:W1:Y:S01]  /*0b90*/  SYNCS.EXCH.64 URZ, [UR4+0x90], UR8 ;  /* 0x0000900804ff75b2 */ /* 0x0004620008000100 */
[----:B------:R2:W1:Y:S01]  /*0ba0*/  SYNCS.EXCH.64 URZ, [UR4+0xb0], UR6 ;  /* 0x0000b00604ff75b2 */ /* 0x0004620008000100 */
[----:B------:R2:W1:Y:S01]  /*0bb0*/  SYNCS.EXCH.64 URZ, [UR4+0x98], UR8 ;  /* 0x0000980804ff75b2 */ /* 0x0004620008000100 */
[----:B------:R2:W1:Y:S02]  /*0bc0*/  SYNCS.EXCH.64 URZ, [UR4+0xb8], UR6 ;  /* 0x0000b80604ff75b2 */ /* 0x0004640008000100 */
[----:B--2---:R-:W-:Y:S01]  /*0bd0*/  NOP ;  /* 0x0000000000007918 */ /* 0x004fe20000000000 */
.L_x_13:
[----:B------:R-:W2:Y:S01]  /*0be0*/  SHFL.IDX PT, R2, R207, RZ, 0x1f ;  /* 0x00001fffcf027589 */ /* 0x000ea200000e0000 */
[----:B------:R-:W1:Y:S01]  /*0bf0*/  S2UR UR42, SR_CgaCtaId ;  /* 0x00000000002a79c3 */ /* 0x000e620000008800 */
[----:B------:R-:W-:Y:S01]  /*0c00*/  NOP ;  /* 0x0000000000007918 */ /* 0x000fe20000000000 */
[----:B--2---:R-:W-:-:S13]  /*0c10*/  ISETP.NE.AND P0, PT, R2, 0x3, PT ;  /* 0x000000030200780c */ /* 0x004fda0003f05270 */
[----:B-1----:R-:W-:Y:S05]  /*0c20*/  @P0 BRA `(.L_x_14) ;  /* 0x0000000000340947 */ /* 0x002fea0003800000 */
[----:B------:R-:W-:Y:S01]  /*0c30*/  UMOV UR4, 0x400 ;  /* 0x0000040000047882 */ /* 0x000fe20000000000 */
[----:B------:R-:W-:Y:S01]  /*0c40*/  UMOV UR6, 0x20 ;  /* 0x0000002000067882 */ /* 0x000fe20000000000 */
[----:B------:R-:W-:Y:S02]  /*0c50*/  ULEA UR4, UR42, UR4, 0x18 ;  /* 0x000000042a047291 */ /* 0x000fe4000f8ec0ff */
[----:B------:R-:W-:-:S04]  /*0c60*/  UIADD3 UR6, UPT, UPT, -UR6, 0x100000, URZ ;  /* 0x0010000006067890 */ /* 0x000fc8000fffe1ff */
[----:B------:R-:W-:Y:S02]  /*0c70*/  USHF.L.U32 UR7, UR6, 0xb, URZ ;  /* 0x0000000b06077899 */ /* 0x000fe400080006ff */
[----:B------:R-:W-:Y:S01]  /*0c80*/  USHF.L.U32 UR6, UR6, 0x1, URZ ;  /* 0x0000000106067899 */ /* 0x000fe200080006ff */
[----:B------:R-:W-:Y:S01]  /*0c90*/  ELECT P0, URZ, PT ;  /* 0x0000000000ff782f */ /* 0x000fe20003800000 */
[----:B------:R-:W1:Y:S10]  /*0ca0*/  FENCE.VIEW.ASYNC.S ;  /* 0x00000000000073c6 */ /* 0x000e740000000000 */
[----:B-1----:R1:W2:Y:S01]  /*0cb0*/  SYNCS.EXCH.64 URZ, [UR4+0xc0], UR6 ;  /* 0x0000c00604ff75b2 */ /* 0x0022a20008000100 */
[----:B------:R1:W1:Y:S01]  /*0cc0*/  SYNCS.EXCH.64 URZ, [UR4+0xd0], UR6 ;  /* 0x0000d00604ff75b2 */ /* 0x0002620008000100 */
[----:B------:R1:W1:Y:S01]  /*0cd0*/  SYNCS.EXCH.64 URZ, [UR4+0xc8], UR6 ;  /* 0x0000c80604ff75b2 */ /* 0x0002620008000100 */
[----:B------:R1:W1:Y:S01]  /*0ce0*/  SYNCS.EXCH.64 URZ, [UR4+0xd8], UR6 ;  /* 0x0000d80604ff75b2 */ /* 0x0002620008000100 */
[----:B------:R-:W-:Y:S01]  /*0cf0*/  NOP ;  /* 0x0000000000007918 */ /* 0x000fe20000000000 */
.L_x_14:
[----:B-1----:R-:W1:Y:S01]  /*0d00*/  LDCU UR4, c[0x0][0x36c] ;  /* 0x00006d80ff0477ac */ /* 0x002e620008000800 */
[----:B------:R-:W-:Y:S01]  /*0d10*/  ISETP.NE.OR P3, PT, R0, 0x2, !P3 ;  /* 0x000000020000780c */ /* 0x000fe20005f65670 */
[----:B------:R-:W-:Y:S01]  /*0d20*/  NOP ;  /* 0x0000000000007918 */ /* 0x000fe20000000000 */
[----:B------:R-:W-:Y:S01]  /*0d30*/  LOP3.LUT R0, R226, 0x1f, RZ, 0xc0, !PT ;  /* 0x0000001fe2007812 */ /* 0x000fe200078ec0ff */
[----:B------:R-:W-:Y:S02]  /*0d40*/  UISETP.NE.AND UP4, UPT, UR20, URZ, UPT ;  /* 0x000000ff1400728c */ /* 0x000fe4000bf85270 */
[----:B-1----:R-:W-:-:S09]  /*0d50*/  UISETP.EQ.U32.AND UP6, UPT, UR4, 0x1, UPT ;  /* 0x000000010400788c */ /* 0x002fd2000bfc2070 */
[----:B------:R-:W-:Y:S05]  /*0d60*/  BRA.U !UP6, `(.L_x_15) ;  /* 0x000000010e087547 */ /* 0x000fea000b800000 */
[----:B--234-:R-:W-:Y:S01]  /*0d70*/  UCGABAR_ARV ;  /* 0x00000000000079c7 */ /* 0x01cfe20008000000 */
[----:B------:R-:W-:Y:S05]  /*0d80*/  BRA `(.L_x_16) ;  /* 0x0000000000047947 */ /* 0x000fea0003800000 */
.L_x_15:
[----:B--234-:R-:W-:Y:S01]  /*0d90*/  NOP ;  /* 0x0000000000007918 */ /* 0x01cfe20000000000 */
.L_x_16:
[----:B------:R-:W1:Y:S01]  /*0da0*/  S2UR UR47, SR_CTAID.X ;  /* 0x00000000002f79c3 */ /* 0x000e620000002500 */
[----:B------:R-:W-:-:S05]  /*0db0*/  CS2R.32 R219, SR_CgaSize ;  /* 0x0000000000db7805 */ /* 0x000fca0000008a00 */
[----:B------:R-:W-:-:S05]  /*0dc0*/  IMAD R219, R219, -0xa0, RZ ;  /* 0xffffff60dbdb7824 */ /* 0x000fca00078e02ff */
[----:B------:R-:W-:-:S14]  /*0dd0*/  R2UR UR5, R219 ;  /* 0x00000000db0572ca */ /* 0x000fdc00000e0000 */
[----:B------:R-:W2:Y:S01]  /*0de0*/  LDCU UR5, c[0x0][UR5+0x2b0] ;  /* 0x00005600050577ac */ /* 0x000ea20008000800 */
[----:B------:R-:W-:-:S05]  /*0df0*/  CS2R.32 R219, SR_CgaSize ;  /* 0x0000000000db7805 */ /* 0x000fca0000008a00 */
[----:B------:R-:W-:-:S05]  /*0e00*/  IMAD R219, R219, -0xa0, RZ ;  /* 0xffffff60dbdb7824 */ /* 0x000fca00078e02ff */
[----:B------:R-:W-:-:S14]  /*0e10*/  R2UR UR4, R219 ;  /* 0x00000000db0472ca */ /* 0x000fdc00000e0000 */
[----:B------:R-:W3:Y:S01]  /*0e20*/  LDCU UR4, c[0x0][UR4+0x2b4] ;  /* 0x00005680040477ac */ /* 0x000ee20008000800 */
[----:B------:R-:W4:Y:S01]  /*0e30*/  S2UR UR56, SR_CTAID.Y ;  /* 0x00000000003879c3 */ /* 0x000f220000002600 */
[----:B------:R-:W-:-:S05]  /*0e40*/  CS2R.32 R219, SR_CgaSize ;  /* 0x0000000000db7805 */ /* 0x000fca0000008a00 */
[----:B------:R-:W-:-:S05]  /*0e50*/  IMAD R219, R219, -0xa0, RZ ;  /* 0xffffff60dbdb7824 */ /* 0x000fca00078e02ff */
[----:B------:R-:W-:-:S14]  /*0e60*/  R2UR UR7, R219 ;  /* 0x00000000db0772ca */ /* 0x000fdc00000e0000 */
[----:B------:R-:W3:Y:S01]  /*0e70*/  LDCU UR7, c[0x0][UR7+0x2a0] ;  /* 0x00005400070777ac */ /* 0x000ee20008000800 */
[----:B------:R-:W-:-:S05]  /*0e80*/  CS2R.32 R219, SR_CgaSize ;  /* 0x0000000000db7805 */ /* 0x000fca0000008a00 */
[----:B------:R-:W-:-:S05]  /*0e90*/  IMAD R219, R219, -0xa0, RZ ;  /* 0xffffff60dbdb7824 */ /* 0x000fca00078e02ff */
[----:B------:R-:W-:-:S14]  /*0ea0*/  R2UR UR8, R219 ;  /* 0x00000000db0872ca */ /* 0x000fdc00000e0000 */
[----:B------:R-:W3:Y:S01]  /*0eb0*/  LDCU UR8, c[0x0][UR8+0x2a4] ;  /* 0x00005480080877ac */ /* 0x000ee20008000800 */
[----:B------:R-:W3:Y:S01]  /*0ec0*/  LDCU UR21, c[0x0][0xb24] ;  /* 0x00016480ff1577ac */ /* 0x000ee20008000800 */
[----:B------:R-:W3:Y:S01]  /*0ed0*/  LDCU UR43, c[0x0][0xb24] ;  /* 0x00016480ff2b77ac */ /* 0x000ee20008000800 */
[----:B-1----:R-:W-:Y:S01]  /*0ee0*/  I2FP.F32.U32 R3, UR47 ;  /* 0x0000002f00037c45 */ /* 0x002fe20008201000 */
[----:B------:R-:W1:Y:S04]  /*0ef0*/  LDCU UR23, c[0x0][0xb30] ;  /* 0x00016600ff1777ac */ /* 0x000e680008000800 */
[----:B--2---:R-:W-:Y:S01]  /*0f00*/  FMUL R3, R3, UR5 ;  /* 0x0000000503037c20 */ /* 0x004fe20008400000 */
[----:B----4-:R-:W-:-:S05]  /*0f10*/  I2FP.F32.U32 R2, UR56 ;  /* 0x0000003800027c45 */ /* 0x010fca0008201000 */
[----:B------:R-:W2:Y:S01]  /*0f20*/  F2I.U32.TRUNC.NTZ R3, R3 ;  /* 0x0000000300037305 */ /* 0x000ea2000020f000 */
[----:B---3--:R-:W-:Y:S01]  /*0f30*/  FMUL R2, R2, UR4 ;  /* 0x0000000402027c20 */ /* 0x008fe20008400000 */
[----:B------:R-:W-:-:S04]  /*0f40*/  ULOP3.LUT UR4, UR42, 0x1, URZ, 0xc0, !UPT ;  /* 0x000000012a047892 */ /* 0x000fc8000f8ec0ff */
[----:B------:R-:W-:Y:S02]  /*0f50*/  UISETP.NE.U32.AND UP0, UPT, UR4, 0x1, UPT ;  /* 0x000000010400788c */ /* 0x000fe4000bf05070 */
[----:B------:R-:W3:Y:S02]  /*0f60*/  F2I.U32.TRUNC.NTZ R2, R2 ;  /* 0x0000000200027305 */ /* 0x000ee4000020f000 */
[----:B------:R-:W-:Y:S01]  /*0f70*/  USEL UR4, URZ, 0x1600, UP0 ;  /* 0x00001600ff047887 */ /* 0x000fe20008000000 */
[----:B--2---:R-:W-:Y:S02]  /*0f80*/  R2UR UR6, R3 ;  /* 0x00000000030672ca */ /* 0x004fe400000e0000 */
[----:B---3--:R-:W-:Y:S02]  /*0f90*/  R2UR UR5, R2 ;  /* 0x00000000020572ca */ /* 0x008fe400000e0000 */
[----:B------:R-:W-:-:S09]  /*0fa0*/  PRMT R2, RZ, 0x7610, R2 ;  /* 0x00007610ff027816 */ /* 0x000fd20000000002 */
[----:B------:R-:W-:-:S04]  /*0fb0*/  UIADD3 UR6, UPT, UPT, -UR6, URZ, URZ ;  /* 0x000000ff06067290 */ /* 0x000fc8000fffe1ff */
[----:B------:R-:W-:Y:S02]  /*0fc0*/  UIMAD UR6, UR7, UR6, UR47 ;  /* 0x00000006070672a4 */ /* 0x000fe4000f8e022f */
[----:B------:R-:W-:-:S04]  /*0fd0*/  UIADD3 UR5, UPT, UPT, -UR5, URZ, URZ ;  /* 0x000000ff05057290 */ /* 0x000fc8000fffe1ff */
[----:B------:R-:W-:Y:S01]  /*0fe0*/  IMAD.U32 R219, RZ, RZ, UR6 ;  /* 0x00000006ffdb7e24 */ /* 0x000fe2000f8e00ff */
[----:B------:R-:W-:-:S06]  /*0ff0*/  UIMAD UR5, UR8, UR5, UR56 ;  /* 0x00000005080572a4 */ /* 0x000fcc000f8e0238 */
[----:B------:R-:W-:Y:S01]  /*1000*/  IMAD.U32 R218, RZ, RZ, UR5 ;  /* 0x00000005ffda7e24 */ /* 0x000fe2000f8e00ff */
[----:B-1----:R-:W-:Y:S06]  /*1010*/  BRA.U UP4, `(.L_x_17) ;  /* 0x00000001042c7547 */ /* 0x002fec000b800000 */
[----:B------:R-:W-:Y:S02]  /*1020*/  R2UR UR5, R218 ;  /* 0x00000000da0572ca */ /* 0x000fe400000e0000 */
[----:B------:R-:W-:-:S11]  /*1030*/  R2UR UR7, R219 ;  /* 0x00000000db0772ca */ /* 0x000fd600000e0000 */
[----:B------:R-:W-:-:S04]  /*1040*/  UISETP.NE.AND UP0, UPT, UR5, URZ, UPT ;  /* 0x000000ff0500728c */ /* 0x000fc8000bf05270 */
[----:B------:R-:W-:-:S04]  /*1050*/  UISETP.EQ.OR UP0, UPT, UR7, URZ, !UP0 ;  /* 0x000000ff0700728c */ /* 0x000fc8000c702670 */
[----:B------:R-:W-:Y:S02]  /*1060*/  USEL UR6, URZ, 0x1, !UP0 ;  /* 0x00000001ff067887 */ /* 0x000fe4000c000000 */
[----:B------:R-:W-:-:S04]  /*1070*/  UISETP.NE.AND UP0, UPT, UR5, URZ, UPT ;  /* 0x000000ff0500728c */ /* 0x000fc8000bf05270 */
[----:B------:R-:W-:Y:S02]  /*1080*/  USEL UR5, URZ, 0x2, UP0 ;  /* 0x00000002ff057887 */ /* 0x000fe40008000000 */
[----:B------:R-:W-:-:S04]  /*1090*/  UISETP.NE.AND UP0, UPT, UR7, 0x1, UPT ;  /* 0x000000010700788c */ /* 0x000fc8000bf05270 */
[----:B------:R-:W-:-:S04]  /*10a0*/  USEL UR5, UR5, 0x2, UP0 ;  /* 0x0000000205057887 */ /* 0x000fc80008000000 */
[----:B------:R-:W-:-:S06]  /*10b0*/  UIADD3 UR5, UPT, UPT, UR6, UR5, URZ ;  /* 0x0000000506057290 */ /* 0x000fcc000fffe0ff */
[----:B------:R-:W-:-:S07]  /*10c0*/  IMAD.U32 R2, RZ, RZ, UR5 ;  /* 0x00000005ff027e24 */ /* 0x000fce000f8e00ff */
.L_x_17:
[----:B------:R-:W1:Y:S01]  /*10d0*/  S2UR UR36, SR_CTAID.Z ;  /* 0x00000000002479c3 */ /* 0x000e620000002700 */
[----:B------:R-:W-:-:S09]  /*10e0*/  UISETP.GE.AND UP0, UPT, UR21, 0x1, UPT ;  /* 0x000000011500788c */ /* 0x000fd2000bf06270 */
[----:B------:R-:W-:Y:S05]  /*10f0*/  BRA.U !UP0, `(.L_x_18) ;  /* 0x0000000108d07547 */ /* 0x000fea000b800000 */
[----:B------:R-:W2:Y:S01]  /*1100*/  LDCU.128 UR12, c[0x0][0xb10] ;  /* 0x00016200ff0c77ac */ /* 0x000ea20008000c00 */
[----:B------:R-:W3:Y:S01]  /*1110*/  LDCU UR22, c[0x0][0xb0c] ;  /* 0x00016180ff1677ac */ /* 0x000ee20008000800 */
[----:B------:R-:W4:Y:S01]  /*1120*/  LDCU UR7, c[0x0][0x370] ;  /* 0x00006e00ff0777ac */ /* 0x000f220008000800 */
[----:B------:R-:W1:Y:S01]  /*1130*/  LDCU UR8, c[0x0][0x374] ;  /* 0x00006e80ff0877ac */ /* 0x000e620008000800 */
[----:B------:R-:W1:Y:S01]  /*1140*/  LDCU UR9, c[0x0][0xb20] ;  /* 0x00016400ff0977ac */ /* 0x000e620008000800 */
[----:B--2---:R-:W-:Y:S02]  /*1150*/  UIMAD.WIDE.U32 UR10, UR47, UR12, URZ ;  /* 0x0000000c2f0a72a5 */ /* 0x004fe4000f8e00ff */
[----:B---3--:R-:W-:Y:S02]  /*1160*/  UISETP.NE.AND UP0, UPT, UR22, 0x1, UPT ;  /* 0x000000011600788c */ /* 0x008fe4000bf05270 */
[----:B------:R-:W-:Y:S02]  /*1170*/  UIMAD.WIDE.U32 UR16, UR56, UR15, URZ ;  /* 0x0000000f381072a5 */ /* 0x000fe4000f8e00ff */
[----:B----4-:R-:W-:Y:S01]  /*1180*/  UIMAD.WIDE.U32 UR18, UR7, UR12, URZ ;  /* 0x0000000c071272a5 */ /* 0x010fe2000f8e00ff */
[----:B------:R-:W-:Y:S01]  /*1190*/  UMOV UR6, UR11 ;  /* 0x0000000b00067c82 */ /* 0x000fe20008000000 */
[----:B------:R-:W-:-:S02]  /*11a0*/  UISETP.NE.AND UP1, UPT, UR21, 0x1, UPT ;  /* 0x000000011500788c */ /* 0x000fc4000bf25270 */
[----:B------:R-:W-:Y:S01]  /*11b0*/  USHF.R.U32.HI UR6, URZ, UR13, UR6 ;  /* 0x0000000dff067299 */ /* 0x000fe20008011606 */
[----:B------:R-:W2:Y:S02]  /*11c0*/  LDCU.64 UR10, c[0x0][0xb28] ;  /* 0x00016500ff0a77ac */ /* 0x000ea40008000a00 */
[----:B------:R-:W-:Y:S01]  /*11d0*/  UMOV UR18, UR19 ;  /* 0x0000001300127c82 */ /* 0x000fe20008000000 */
[----:B------:R-:W-:Y:S02]  /*11e0*/  USEL UR6, UR47, UR6, !UP0 ;  /* 0x000000062f067287 */ /* 0x000fe4000c000000 */
[----:B------:R-:W-:Y:S02]  /*11f0*/  @UP0 USHF.R.U32.HI UR7, URZ, UR13, UR18 ;  /* 0x0000000dff070299 */ /* 0x000fe40008011612 */
[----:B------:R-:W-:Y:S02]  /*1200*/  UISETP.NE.AND UP0, UPT, UR14, 0x1, UPT ;  /* 0x000000010e00788c */ /* 0x000fe4000bf05270 */
[----:B-1----:R-:W-:Y:S01]  /*1210*/  UIMAD.WIDE.U32 UR12, UR8, UR15, URZ ;  /* 0x0000000f080c72a5 */ /* 0x002fe2000f8e00ff */
[----:B------:R-:W-:-:S02]  /*1220*/  UMOV UR5, UR17 ;  /* 0x0000001100057c82 */ /* 0x000fc40008000000 */
[----:B------:R-:W-:-:S04]  /*1230*/  USHF.R.U32.HI UR5, URZ, UR9, UR5 ;  /* 0x00000009ff057299 */ /* 0x000fc80008011605 */
[----:B------:R-:W-:Y:S01]  /*1240*/  UMOV UR12, UR13 ;  /* 0x0000000d000c7c82 */ /* 0x000fe20008000000 */
[----:B--2---:R-:W-:Y:S02]  /*1250*/  UIMAD.WIDE.U32 UR16, UR7, UR10, URZ ;  /* 0x0000000a071072a5 */ /* 0x004fe4000f8e00ff */
[----:B------:R-:W-:Y:S02]  /*1260*/  @UP0 USHF.R.U32.HI UR8, URZ, UR9, UR12 ;  /* 0x00000009ff080299 */ /* 0x000fe4000801160c */
[----:B------:R-:W-:Y:S02]  /*1270*/  USEL UR5, UR56, UR5, !UP0 ;  /* 0x0000000538057287 */ /* 0x000fe4000c000000 */
[----:B------:R-:W-:Y:S01]  /*1280*/  UIMAD.WIDE.U32 UR12, UR8, UR10, URZ ;  /* 0x0000000a080c72a5 */ /* 0x000fe2000f8e00ff */
[----:B------:R-:W-:Y:S02]  /*1290*/  UMOV UR16, UR17 ;  /* 0x0000001100107c82 */ /* 0x000fe40008000000 */
[----:B------:R-:W-:-:S04]  /*12a0*/  @UP1 USHF.R.U32.HI UR7, URZ, UR11, UR16 ;  /* 0x0000000bff071299 */ /* 0x000fc80008011610 */
[----:B------:R-:W-:Y:S01]  /*12b0*/  UMOV UR12, UR13 ;  /* 0x0000000d000c7c82 */ /* 0x000fe20008000000 */
[----:B------:R-:W-:Y:S02]  /*12c0*/  UIMAD UR9, UR7, UR21, URZ ;  /* 0x00000015070972a4 */ /* 0x000fe4000f8e02ff */
[----:B------:R-:W-:Y:S02]  /*12d0*/  @UP1 USHF.R.U32.HI UR8, URZ, UR11, UR12 ;  /* 0x0000000bff081299 */ /* 0x000fe4000801160c */
[----:B------:R-:W-:Y:S02]  /*12e0*/  UIMAD.WIDE.U32 UR12, UR5, UR10, URZ ;  /* 0x0000000a050c72a5 */ /* 0x000fe4000f8e00ff */
[----:B------:R-:W-:Y:S02]  /*12f0*/  UIMAD UR8, UR8, UR21, URZ ;  /* 0x00000015080872a4 */ /* 0x000fe4000f8e02ff */
[----:B------:R-:W-:Y:S02]  /*1300*/  UIADD3 UR12, UPT, UPT, -UR6, URZ, URZ ;  /* 0x000000ff060c7290 */ /* 0x000fe4000fffe1ff */
[----:B------:R-:W-:-:S02]  /*1310*/  UISETP.GE.AND UP0, UPT, UR5, UR8, UPT ;  /* 0x000000080500728c */ /* 0x000fc4000bf06270 */
[----:B------:R-:W-:Y:S02]  /*1320*/  UIMAD UR47, UR22, UR12, UR47 ;  /* 0x0000000c162f72a4 */ /* 0x000fe4000f8e022f */
[----:B------:R-:W-:Y:S02]  /*1330*/  UISETP.GE.OR UP0, UPT, UR6, UR9, UP0 ;  /* 0x000000090600728c */ /* 0x000fe40008706670 */
[----:B------:R-:W-:-:S03]  /*1340*/  UIMAD.WIDE.U32 UR8, UR6, UR10, URZ ;  /* 0x0000000a060872a5 */ /* 0x000fc6000f8e00ff */
[----:B------:R-:W-:Y:S02]  /*1350*/  UMOV UR10, UR13 ;  /* 0x0000000d000a7c82 */ /* 0x000fe40008000000 */
[----:B------:R-:W-:-:S04]  /*1360*/  USHF.R.U32.HI UR10, URZ, UR11, UR10 ;  /* 0x0000000bff0a7299 */ /* 0x000fc8000801160a */
[----:B------:R-:W-:Y:S02]  /*1370*/  USEL UR8, UR5, UR10, !UP1 ;  /* 0x0000000a05087287 */ /* 0x000fe4000c800000 */
[----:B------:R-:W-:Y:S02]  /*1380*/  @!UP0 USHF.R.U32.HI UR9, URZ, UR11, UR9 ;  /* 0x0000000bff098299 */ /* 0x000fe40008011609 */
[----:B------:R-:W-:Y:S02]  /*1390*/  UIADD3 UR10, UPT, UPT, -UR8, URZ, URZ ;  /* 0x000000ff080a7290 */ /* 0x000fe4000fffe1ff */
[----:B------:R-:W-:Y:S02]  /*13a0*/  @!UP0 USEL UR9, UR6, UR9, !UP1 ;  /* 0x0000000906098287 */ /* 0x000fe4000c800000 */
[----:B------:R-:W-:Y:S02]  /*13b0*/  UIMAD UR10, UR21, UR10, UR5 ;  /* 0x0000000a150a72a4 */ /* 0x000fe4000f8e0205 */
[----:B------:R-:W-:-:S02]  /*13c0*/  UIADD3 UR11, UPT, UPT, -UR5, URZ, URZ ;  /* 0x000000ff050b7290 */ /* 0x000fc4000fffe1ff */
[----:B------:R-:W-:Y:S02]  /*13d0*/  @!UP0 UIMAD UR7, UR10, UR7, UR9 ;  /* 0x000000070a0782a4 */ /* 0x000fe4000f8e0209 */
[----:B------:R-:W-:Y:S02]  /*13e0*/  @!UP0 UIADD3 UR8, UPT, UPT, UR8, -UR9, URZ ;  /* 0x8000000908088290 */ /* 0x000fe4000fffe0ff */
[----:B------:R-:W-:Y:S02]  /*13f0*/  UIMAD UR11, UR14, UR11, UR56 ;  /* 0x0000000b0e0b72a4 */ /* 0x000fe4000f8e0238 */
[----:B------:R-:W-:-:S03]  /*1400*/  @!UP0 UIMAD UR5, UR8, UR21, UR6 ;  /* 0x00000015080582a4 */ /* 0x000fc6000f8e0206 */
[----:B------:R-:W-:Y:S01]  /*1410*/  @!UP0 UMOV UR6, UR7 ;  /* 0x0000000700068c82 */ /* 0x000fe20008000000 */
[----:B------:R-:W-:Y:S02]  /*1420*/  UIMAD UR56, UR5, UR14, UR11 ;  /* 0x0000000e053872a4 */ /* 0x000fe4000f8e020b */
[----:B------:R-:W-:-:S12]  /*1430*/  UIMAD UR47, UR6, UR22, UR47 ;  /* 0x00000016062f72a4 */ /* 0x000fd8000f8e022f */
.L_x_18:
[----:B------:R-:W-:-:S09]  /*1440*/  UISETP.NE.AND UP0, UPT, UR23, 0x1, UPT ;  /* 0x000000011700788c */ /* 0x000fd2000bf05270 */
[----:B------:R-:W-:Y:S05]  /*1450*/  BRA.U UP0, `(.L_x_19) ;  /* 0x0000000100447547 */ /* 0x000fea000b800000 */
[----:B------:R-:W2:Y:S01]  /*1460*/  LDCU.128 UR12, c[0x0][0xb10] ;  /* 0x00016200ff0c77ac */ /* 0x000ea20008000c00 */
[----:B------:R-:W3:Y:S01]  /*1470*/  LDCU UR10, c[0x0][0xb0c] ;  /* 0x00016180ff0a77ac */ /* 0x000ee20008000800 */
[----:B------:R-:W4:Y:S01]  /*1480*/  LDCU UR11, c[0x0][0xb20] ;  /* 0x00016400ff0b77ac */ /* 0x000f220008000800 */
[----:B--2---:R-:W-:Y:S02]  /*1490*/  UIMAD.WIDE.U32 UR6, UR47, UR12, URZ ;  /* 0x0000000c2f0672a5 */ /* 0x004fe4000f8e00ff */
[----:B------:R-:W-:Y:S02]  /*14a0*/  UIMAD.WIDE.U32 UR8, UR56, UR15, URZ ;  /* 0x0000000f380872a5 */ /* 0x000fe4000f8e00ff */
[----:B---3--:R-:W-:-:S03]  /*14b0*/  UISETP.NE.AND UP0, UPT, UR10, 0x1, UPT ;  /* 0x000000010a00788c */ /* 0x008fc6000bf05270 */
[----:B------:R-:W-:Y:S02]  /*14c0*/  UMOV UR6, UR7 ;  /* 0x0000000700067c82 */ /* 0x000fe40008000000 */
[----:B------:R-:W-:Y:S01]  /*14d0*/  USHF.R.U32.HI UR6, URZ, UR13, UR6 ;  /* 0x0000000dff067299 */ /* 0x000fe20008011606 */
[----:B------:R-:W-:-:S03]  /*14e0*/  UMOV UR5, UR9 ;  /* 0x0000000900057c82 */ /* 0x000fc60008000000 */
[----:B------:R-:W-:Y:S02]  /*14f0*/  USEL UR6, UR47, UR6, !UP0 ;  /* 0x000000062f067287 */ /* 0x000fe4000c000000 */
[----:B------:R-:W-:Y:S02]  /*1500*/  UISETP.NE.AND UP0, UPT, UR14, 0x1, UPT ;  /* 0x000000010e00788c */ /* 0x000fe4000bf05270 */
[----:B----4-:R-:W-:-:S04]  /*1510*/  USHF.R.U32.HI UR5, URZ, UR11, UR5 ;  /* 0x0000000bff057299 */ /* 0x010fc80008011605 */
[----:B------:R-:W-:-:S04]  /*1520*/  USEL UR5, UR56, UR5, !UP0 ;  /* 0x0000000538057287 */ /* 0x000fc8000c000000 */
[----:B------:R-:W-:Y:S02]  /*1530*/  UIADD3 UR7, UPT, UPT, UR6, -UR5, URZ ;  /* 0x8000000506077290 */ /* 0x000fe4000fffe0ff */
[----:B------:R-:W-:Y:S02]  /*1540*/  UIADD3 UR5, UPT, UPT, -UR6, UR5, URZ ;  /* 0x0000000506057290 */ /* 0x000fe4000fffe1ff */
[----:B------:R-:W-:Y:S02]  /*1550*/  UIMAD UR56, UR7, UR14, UR56 ;  /* 0x0000000e073872a4 */ /* 0x000fe4000f8e0238 */
[----:B------:R-:W-:-:S12]  /*1560*/  UIMAD UR47, UR5, UR10, UR47 ;  /* 0x0000000a052f72a4 */ /* 0x000fd8000f8e022f */
.L_x_19:
[----:B------:R-:W-:Y:S01]  /*1570*/  UISETP.NE.AND UP0, UPT, UR20, 0x2, UPT ;  /* 0x000000021400788c */ /* 0x000fe2000bf05270 */
[----:B------:R-:W-:Y:S09]  /*1580*/  BRA.U !UP6, `(.L_x_20) ;  /* 0x000000010e0c7547 */ /* 0x000ff2000b800000 */
[----:B------:R-:W-:Y:S01]  /*1590*/  UCGABAR_WAIT ;  /* 0x0000000000007dc7 */ /* 0x000fe20008000000 */
[----:B------:R-:W-:Y:S01]  /*15a0*/  CCTL.IVALL ;  /* 0x00000000ff00798f */ /* 0x000fe20002000000 */
[----:B------:R-:W-:Y:S05]  /*15b0*/  BRA `(.L_x_21) ;  /* 0x0000000000047947 */ /* 0x000fea0003800000 */
.L_x_20:
[----:B------:R-:W-:Y:S06]  /*15c0*/  BAR.SYNC.DEFER_BLOCKING 0x0 ;  /* 0x0000000000007b1d */ /* 0x000fec0000010000 */
.L_x_21:
[----:B------:R-:W-:Y:S05]  /*15d0*/  BRA.U UP0, `(.L_x_22) ;  /* 0x0000001500047547 */ /* 0x000fea000b800000 */
[----:B------:R-:W2:Y:S01]  /*15e0*/  LDCU UR7, c[0x0][0x38c] ;  /* 0x00007180ff0777ac */ /* 0x000ea20008000800 */
[----:B------:R-:W-:Y:S01]  /*15f0*/  PLOP3.LUT P1, PT, PT, PT, UP3, 0x80, 0x8 ;  /* 0x000000000008781c */ /* 0x000fe20003f2f038 */
[----:B------:R-:W-:Y:S01]  /*1600*/  IMAD.MOV.U32 R12, RZ, RZ, 0x1 ;  /* 0x00000001ff0c7424 */ /* 0x000fe200078e00ff */
[----:B------:R-:W-:Y:S01]  /*1610*/  ISETP.EQ.OR P2, PT, R0, RZ, P3 ;  /* 0x000000ff0000720c */ /* 0x000fe20001f42670 */
[----:B------:R-:W-:Y:S01]  /*1620*/  UISETP.NE.AND UP1, UPT, UR20, URZ, UPT ;  /* 0x000000ff1400728c */ /* 0x000fe2000bf25270 */
[----:B------:R-:W-:Y:S01]  /*1630*/  PLOP3.LUT P1, PT, P1, PT, PT, 0x8, 0x80 ;  /* 0x000000000080781c */ /* 0x000fe20000f2e170 */
[----:B------:R-:W-:Y:S01]  /*1640*/  USEL UR31, URZ, 0x1, UP5 ;  /* 0x00000001ff1f7887 */ /* 0x000fe2000a800000 */
[----:B------:R-:W-:Y:S01]  /*1650*/  CS2R R10, SRZ ;  /* 0x00000000000a7805 */ /* 0x000fe2000001ff00 */
[----:B------:R-:W-:Y:S01]  /*1660*/  IMAD.MOV.U32 R9, RZ, RZ, RZ ;  /* 0x000000ffff097224 */ /* 0x000fe200078e00ff */
[----:B------:R-:W3:Y:S01]  /*1670*/  LDCU UR48, c[0x0][0x370] ;  /* 0x00006e00ff3077ac */ /* 0x000ee20008000800 */
[----:B------:R-:W-:Y:S01]  /*1680*/  IMAD.MOV.U32 R8, RZ, RZ, 0x1 ;  /* 0x00000001ff087424 */ /* 0x000fe200078e00ff */
[----:B------:R-:W4:Y:S01]  /*1690*/  LDCU.64 UR40, c[0x0][0x348] ;  /* 0x00006900ff2877ac */ /* 0x000f220008000a00 */
[----:B------:R-:W-:-:S02]  /*16a0*/  USHF.R.U32.HI UR52, URZ, 0x6, UR4 ;  /* 0x00000006ff347899 */ /* 0x000fc40008011604 */
[----:B--2---:R-:W-:Y:S02]  /*16b0*/  UIADD3 UR6, UPT, UPT, UR7, 0x7f, URZ ;  /* 0x0000007f07067890 */ /* 0x004fe4000fffe0ff */
[----:B------:R-:W-:Y:S02]  /*16c0*/  UIADD3 UR53, UPT, UPT, UR7, 0xfe, URZ ;  /* 0x000000fe07357890 */ /* 0x000fe4000fffe0ff */
[----:B------:R-:W-:Y:S01]  /*16d0*/  USHF.R.S32.HI UR5, URZ, 0x1f, UR6 ;  /* 0x0000001fff057899 */ /* 0x000fe20008011406 */
[----:B------:R-:W2:Y:S03]  /*16e0*/  LDCU UR46, c[0x0][0x374] ;  /* 0x00006e80ff2e77ac */ /* 0x000ea60008000800 */
[----:B------:R-:W-:Y:S02]  /*16f0*/  ULEA.HI UR5, UR5, UR6, URZ, 0x7 ;  /* 0x0000000605057291 */ /* 0x000fe4000f8f38ff */
[----:B------:R-:W-:-:S02]  /*1700*/  USEL UR31, UR31, 0x2, UP1 ;  /* 0x000000021f1f7887 */ /* 0x000fc40008800000 */
[----:B------:R-:W-:Y:S02]  /*1710*/  USHF.R.S32.HI UR50, URZ, 0x7, UR5 ;  /* 0x00000007ff327899 */ /* 0x000fe40008011405 */
[----:B------:R-:W-:Y:S02]  /*1720*/  UIADD3 UR5, UPT, UPT, UR7, -0x1, URZ ;  /* 0xffffffff07057890 */ /* 0x000fe4000fffe0ff */
[----:B------:R-:W-:Y:S02]  /*1730*/  UISETP.LT.U32.AND UP0, UPT, UR50, 0x3, UPT ;  /* 0x000000033200788c */ /* 0x000fe4000bf01070 */
[----:B------:R-:W-:Y:S02]  /*1740*/  UISETP.GE.U32.AND UP2, UPT, UR5, -0xff, UPT ;  /* 0xffffff010500788c */ /* 0x000fe4000bf46070 */
[----:B------:R-:W-:Y:S01]  /*1750*/  USEL UR49, UR50, 0x3, UP0 ;  /* 0x0000000332317887 */ /* 0x000fe20008000000 */
[----:B------:R-:W-:-:S03]  /*1760*/  UMOV UR29, URZ ;  /* 0x000000ff001d7c82 */ /* 0x000fc60008000000 */
[----:B------:R-:W-:Y:S02]  /*1770*/  UIADD3 UR30, UPT, UPT, UR49, -0x1, URZ ;  /* 0xffffffff311e7890 */ /* 0x000fe4000fffe0ff */
[----:B------:R-:W-:-:S03]  /*1780*/  UIADD3 UR51, UPT, UPT, UR50, -UR49, URZ ;  /* 0x8000003132337290 */ /* 0x000fc6000fffe0ff */
[----:B------:R-:W-:-:S04]  /*1790*/  @UP2 UIADD3 UR30, UPT, UPT, UR49, URZ, URZ ;  /* 0x000000ff311e2290 */ /* 0x000fc8000fffe0ff */
[----:B--234-:R-:W-:-:S12]  /*17a0*/  UIADD3 UR30, UPT, UPT, UR30, 0x1, URZ ;  /* 0x000000011e1e7890 */ /* 0x01cfd8000fffe0ff */
.L_x_42:
[----:B------:R-:W-:Y:S01]  /*17b0*/  UISETP.NE.AND UP0, UPT, UR42, URZ, UPT ;  /* 0x000000ff2a00728c */ /* 0x000fe2000bf05270 */
[----:B------:R-:W2:Y:S08]  /*17c0*/  S2UR UR42, SR_CgaCtaId ;  /* 0x00000000002a79c3 */ /* 0x000eb00000008800 */
[----:B-1----:R-:W-:Y:S05]  /*17d0*/  BRA.U UP0, `(.L_x_23) ;  /* 0x0000000100347547 */ /* 0x002fea000b800000 */
[----:B------:R-:W3:Y:S01]  /*17e0*/  S2R R0, SR_CgaCtaId ;  /* 0x0000000000007919 */ /* 0x000ee20000008800 */
[----:B------:R-:W-:Y:S02]  /*17f0*/  MOV R3, 0x400 ;  /* 0x0000040000037802 */ /* 0x000fe40000000f00 */
[----:B------:R-:W-:Y:S02]  /*1800*/  SHF.L.U32 R2, R8, 0x1f, RZ ;  /* 0x0000001f08027819 */ /* 0x000fe400000006ff */
[----:B---3--:R-:W-:-:S05]  /*1810*/  LEA R0, R0, R3, 0x18 ;  /* 0x0000000300007211 */ /* 0x008fca00078ec0ff */
[----:B------:R-:W-:-:S04]  /*1820*/  IMAD R3, R9, 0x8, R0 ;  /* 0x0000000809037824 */ /* 0x000fc800078e0200 */
[----:B------:R-:W3:Y:S02]  /*1830*/  SYNCS.PHASECHK.TRANS64.TRYWAIT P0, [R3+URZ+0xd0], R2 ;  /* 0x0000d002030075a7 */ /* 0x000ee400080011ff */
[----:B---3--:R-:W-:Y:S05]  /*1840*/  @!P0 BRA `(.L_x_24) ;  /* 0x0000007800708947 */ /* 0x008fea0003800000 */
.L_x_118:
[----:B------:R-:W-:Y:S01]  /*1850*/  VIADD R9, R9, 0x1 ;  /* 0x0000000109097836 */ /* 0x000fe20000000000 */
[----:B------:R3:W-:Y:S04]  /*1860*/  SYNCS.ARRIVE.TRANS64.A1T0 RZ, [R3+URZ+0xc0], RZ ;  /* 0x0000c0ff03ff79a7 */ /* 0x0007e800081000ff */
[----:B------:R-:W-:-:S04]  /*1870*/  ISETP.NE.AND P0, PT, R9, 0x2, PT ;  /* 0x000000020900780c */ /* 0x000fc80003f05270 */
[----:B------:R-:W-:Y:S02]  /*1880*/  SEL R9, R9, RZ, P0 ;  /* 0x000000ff09097207 */ /* 0x000fe40000000000 */
[----:B---3--:R-:W-:-:S04]  /*1890*/  SEL R3, RZ, 0x1, P0 ;  /* 0x00000001ff037807 */ /* 0x008fc80000000000 */
[----:B------:R-:W-:-:S07]  /*18a0*/  LOP3.LUT R8, R8, R3, RZ, 0x3c, !PT ;  /* 0x0000000308087212 */ /* 0x000fce00078e3cff */
.L_x_23:
[----:B------:R-:W-:Y:S01]  /*18b0*/  UMOV UR13, 0x400 ;  /* 0x00000400000d7882 */ /* 0x000fe20000000000 */
[----:B------:R-:W-:Y:S01]  /*18c0*/  SHF.L.U32 R0, R12, 0x1f, RZ ;  /* 0x0000001f0c007819 */ /* 0x000fe200000006ff */
[----:B--2---:R-:W-:Y:S02]  /*18d0*/  ULEA UR13, UR42, UR13, 0x18 ;  /* 0x0000000d2a0d7291 */ /* 0x004fe4000f8ec0ff */
[----:B------:R-:W-:Y:S02]  /*18e0*/  UISETP.GE.U32.AND UP0, UPT, UR53, 0xff, UPT ;  /* 0x000000ff3500788c */ /* 0x000fe4000bf06070 */
[----:B------:R-:W-:Y:S02]  /*18f0*/  ULEA UR5, UR29, UR13, 0x3 ;  /* 0x0000000d1d057291 */ /* 0x000fe4000f8e18ff */
[----:B------:R-:W-:Y:S02]  /*1900*/  USHF.L.U32 UR35, UR47, 0x6, URZ ;  /* 0x000000062f237899 */ /* 0x000fe400080006ff */
[----:B------:R-:W-:Y:S01]  /*1910*/  UIMAD UR19, UR56, 0xb0, UR52 ;  /* 0x000000b0381378a4 */ /* 0x000fe2000f8e0234 */
[----:B------:R-:W-:-:S04]  /*1920*/  UMOV UR14, URZ ;  /* 0x000000ff000e7c82 */ /* 0x000fc80008000000 */
[----:B------:R2:W3:Y:S01]  /*1930*/  SYNCS.PHASECHK.TRANS64.TRYWAIT P0, [UR5+0x18], R0 ;  /* 0x00001800ff0075a7 */ /* 0x0004e20008001105 */
[----:B------:R-:W-:Y:S06]  /*1940*/  BRA.U !UP0, `(.L_x_25) ;  /* 0x0000000108f07547 */ /* 0x000fec000b800000 */
[----:B------:R-:W-:Y:S01]  /*1950*/  UMOV UR21, URZ ;  /* 0x000000ff00157c82 */ /* 0x000fe20008000000 */
[----:B------:R-:W-:-:S05]  /*1960*/  UMOV UR6, UR29 ;  /* 0x0000001d00067c82 */ /* 0x000fca0008000000 */
.L_x_31:
[----:B------:R-:W-:Y:S01]  /*1970*/  @!P3 MOV R2, 0xf000 ;  /* 0x0000f0000002b802 */ /* 0x000fe20000000f00 */
[----:B------:R-:W-:Y:S01]  /*1980*/  ULEA UR33, UR6, UR13, 0x3 ;  /* 0x0000000d06217291 */ /* 0x000fe2000f8e18ff */
[----:B-1-3--:R-:W-:Y:S11]  /*1990*/  @P0 BRA `(.L_x_26) ;  /* 0x00000000000c0947 */ /* 0x00aff60003800000 */
[----:B------:R-:W-:Y:S04]  /*19a0*/  SHF.L.U32 R3, R12, 0x1f, RZ ;  /* 0x0000001f0c037819 */ /* 0x000fe800000006ff */
[----:B------:R-:W3:Y:S02]  /*19b0*/  SYNCS.PHASECHK.TRANS64.TRYWAIT P0, [UR33+0x18], R3 ;  /* 0x00001803ff0075a7 */ /* 0x000ee40008001121 */
[----:B---3--:R-:W-:Y:S05]  /*19c0*/  @!P0 BRA `(.L_x_27) ;  /* 0x0000007800248947 */ /* 0x008fea0003800000 */
.L_x_26:
[----:B------:R3:W-:Y:S01]  /*19d0*/  @!P3 SYNCS.ARRIVE.TRANS64 RZ, [UR33], R2 ;  /* 0x00000002ffffb9a7 */ /* 0x0007e20008000021 */
[----:B------:R-:W-:Y:S04]  /*19e0*/  ULOP3.LUT UR5, UR31, 0x2, URZ, 0xfc, !UPT ;  /* 0x000000021f057892 */ /* 0x000fe8000f8efcff */
[----:B------:R-:W-:Y:S09]  /*19f0*/  UISETP.NE.AND UP0, UPT, UR5, 0x2, UPT ;  /* 0x000000020500788c */ /* 0x000ff2000bf05270 */
[----:B------:R-:W-:Y:S05]  /*1a00*/  BRA.U UP0, `(.L_x_28) ;  /* 0x0000000100047547 */ /* 0x000fea000b800000 */
[----:B-1----:R-:W-:Y:S05]  /*1a10*/  BPT.TRAP 0x1 ;  /* 0x000000040000795c */ /* 0x002fea0000300000 */
.L_x_28:
[----:B------:R-:W-:Y:S04]  /*1a20*/  BSSY.RECONVERGENT B0, `(.L_x_29) ;  /* 0x0000003000007945 */ /* 0x000fe80003800200 */
[----:B------:R-:W-:Y:S05]  /*1a30*/  @P2 BRA `(.L_x_30) ;  /* 0x0000000000042947 */ /* 0x000fea0003800000 */
[----:B-1----:R-:W-:Y:S05]  /*1a40*/  BPT.TRAP 0x1 ;  /* 0x000000040000795c */ /* 0x002fea0000300000 */
.L_x_30:
[----:B-1----:R-:W-:Y:S05]  /*1a50*/  BSYNC.RECONVERGENT B0 ;  /* 0x0000000000007941 */ /* 0x002fea0003800200 */
.L_x_29:
[----:B------:R-:W-:Y:S02]  /*1a60*/  UIADD3 UR5, UPT, UPT, UR6, 0x1, URZ ;  /* 0x0000000106057890 */ /* 0x000fe4000fffe0ff */
[----:B------:R-:W-:Y:S02]  /*1a70*/  UIADD3 UR14, UP1, UPT, UR40, 0x80, URZ ;  /* 0x00000080280e7890 */ /* 0x000fe4000ff3e0ff */
[----:B------:R-:W-:Y:S02]  /*1a80*/  UISETP.NE.AND UP0, UPT, UR5, 0x3, UPT ;  /* 0x000000030500788c */ /* 0x000fe4000bf05270 */
[----:B------:R-:W-:Y:S02]  /*1a90*/  ULEA UR24, UR6, UR13, 0xe ;  /* 0x0000000d06187291 */ /* 0x000fe4000f8e70ff */
[----:B------:R-:W-:Y:S02]  /*1aa0*/  USEL UR7, URZ, 0x1, UP0 ;  /* 0x00000001ff077887 */ /* 0x000fe40008000000 */
[----:B------:R-:W-:Y:S02]  /*1ab0*/  USEL UR29, UR5, URZ, UP0 ;  /* 0x000000ff051d7287 */ /* 0x000fe40008000000 */
[----:B------:R-:W-:Y:S02]  /*1ac0*/  USHF.L.U32 UR34, UR21, 0x7, URZ ;  /* 0x0000000715227899 */ /* 0x000fe400080006ff */
[----:B------:R-:W-:Y:S01]  /*1ad0*/  ULEA UR5, UR29, UR13, 0x3 ;  /* 0x0000000d1d057291 */ /* 0x000fe2000f8e18ff */
[----:B------:R-:W-:Y:S01]  /*1ae0*/  LOP3.LUT R12, R12, UR7, RZ, 0x3c, !PT ;  /* 0x000000070c0c7c12 */ /* 0x000fe2000f8e3cff */
[----:B------:R-:W-:Y:S02]  /*1af0*/  UIADD3.X UR15, UPT, UPT, URZ, UR41, URZ, UP1, !UPT ;  /* 0x00000029ff0f7290 */ /* 0x000fe40008ffe4ff */
[----:B------:R-:W-:Y:S01]  /*1b00*/  UIADD3 UR32, UPT, UPT, UR24, 0xb300, URZ ;  /* 0x0000b30018207890 */ /* 0x000fe2000fffe0ff */
[----:B--2---:R-:W-:Y:S01]  /*1b10*/  SHF.L.U32 R0, R12, 0x1f, RZ ;  /* 0x0000001f0c007819 */ /* 0x004fe200000006ff */
[----:B------:R-:W-:Y:S02]  /*1b20*/  UIADD3 UR26, UPT, UPT, UR34, 0x40, URZ ;  /* 0x00000040221a7890 */ /* 0x000fe4000fffe0ff */
[----:B------:R-:W-:Y:S01]  /*1b30*/  UIADD3 UR24, UPT, UPT, UR24, 0xd300, URZ ;  /* 0x0000d30018187890 */ /* 0x000fe2000fffe0ff */
[----:B------:R4:W1:Y:S01]  /*1b40*/  SYNCS.PHASECHK.TRANS64.TRYWAIT P0, [UR5+0x18], R0 ;  /* 0x00001800ff0075a7 */ /* 0x0008620008001105 */
[----:B------:R-:W-:Y:S01]  /*1b50*/  UIMAD UR5, UR6, 0x5800, UR4 ;  /* 0x00005800060578a4 */ /* 0x000fe2000f8e0204 */
[----:B------:R-:W-:Y:S02]  /*1b60*/  UMOV UR7, 0x10000000 ;  /* 0x1000000000077882 */ /* 0x000fe40000000000 */
[----:B------:R-:W-:Y:S01]  /*1b70*/  UMOV UR6, 0x0 ;  /* 0x0000000000067882 */ /* 0x000fe20000000000 */
[----:B------:R-:W-:Y:S01]  /*1b80*/  UIADD3 UR22, UP0, UPT, UR40, 0x180, URZ ;  /* 0x0000018028167890 */ /* 0x000fe2000ff1e0ff */
[----:B------:R-:W-:Y:S01]  /*1b90*/  UTMALDG.3D [UR32], [UR14], desc[UR6] ;  /* 0x000006200e0075b4 */ /* 0x000fe20008011000 */
[----:B------:R-:W-:Y:S01]  /*1ba0*/  ULEA UR5, UR5, UR13, 0x1 ;  /* 0x0000000d05057291 */ /* 0x000fe2000f8e08ff */
[----:B------:R-:W-:Y:S01]  /*1bb0*/  UMOV UR25, UR33 ;  /* 0x0000002100197c82 */ /* 0x000fe20008000000 */
[----:B------:R-:W-:Y:S01]  /*1bc0*/  UMOV UR27, UR35 ;  /* 0x00000023001b7c82 */ /* 0x000fe20008000000 */
[----:B------:R-:W-:Y:S01]  /*1bd0*/  UMOV UR28, UR36 ;  /* 0x00000024001c7c82 */ /* 0x000fe20008000000 */
[----:B------:R-:W-:Y:S01]  /*1be0*/  UIADD3.X UR23, UPT, UPT, URZ, UR41, URZ, UP0, !UPT ;  /* 0x00000029ff177290 */ /* 0x000fe200087fe4ff */
[----:B------:R2:W-:Y:S01]  /*1bf0*/  UTMALDG.3D [UR24], [UR14], desc[UR6] ;  /* 0x000006180e0075b4 */ /* 0x0005e20008011000 */
[----:B------:R-:W-:Y:S02]  /*1c00*/  UIADD3 UR16, UPT, UPT, UR5, 0x17300, URZ ;  /* 0x0001730005107890 */ /* 0x000fe4000fffe0ff */
[----:B------:R-:W-:Y:S01]  /*1c10*/  UIADD3 UR8, UPT, UPT, UR5, 0x1cb00, URZ ;  /* 0x0001cb0005087890 */ /* 0x000fe2000fffe0ff */
[----:B------:R-:W-:Y:S01]  /*1c20*/  UMOV UR37, 0x30000 ;  /* 0x0003000000257882 */ /* 0x000fe20000000000 */
[----:B------:R-:W-:Y:S01]  /*1c30*/  UMOV UR17, UR33 ;  /* 0x0000002100117c82 */ /* 0x000fe20008000000 */
[----:B------:R-:W-:Y:S01]  /*1c40*/  UMOV UR20, UR36 ;  /* 0x0000002400147c82 */ /* 0x000fe20008000000 */
[----:B------:R-:W-:Y:S01]  /*1c50*/  UMOV UR18, UR34 ;  /* 0x0000002200127c82 */ /* 0x000fe20008000000 */
[----:B------:R-:W-:Y:S02]  /*1c60*/  UMOV UR11, UR19 ;  /* 0x00000013000b7c82 */ /* 0x000fe40008000000 */
[----:B------:R-:W-:Y:S01]  /*1c70*/  UTMALDG.3D.MULTICAST [UR16], [UR22], UR37, desc[UR6] ;  /* 0x00000610160073b4 */ /* 0x000fe20008011825 */
[----:B------:R-:W-:Y:S01]  /*1c80*/  UIADD3 UR21, UPT, UPT, UR21, 0x1, URZ ;  /* 0x0000000115157890 */ /* 0x000fe2000fffe0ff */
[----:B------:R-:W-:Y:S01]  /*1c90*/  UMOV UR12, UR36 ;  /* 0x00000024000c7c82 */ /* 0x000fe20008000000 */
[----:B------:R-:W-:Y:S01]  /*1ca0*/  UMOV UR9, UR33 ;  /* 0x0000002100097c82 */ /* 0x000fe20008000000 */
[----:B------:R-:W-:Y:S01]  /*1cb0*/  UMOV UR10, UR26 ;  /* 0x0000001a000a7c82 */ /* 0x000fe20008000000 */
[----:B------:R-:W-:Y:S01]  /*1cc0*/  UISETP.NE.AND UP0, UPT, UR21, UR30, UPT ;  /* 0x0000001e1500728c */ /* 0x000fe2000bf05270 */
[----:B------:R3:W-:Y:S01]  /*1cd0*/  UTMALDG.3D.MULTICAST [UR8], [UR22], UR37, desc[UR6] ;  /* 0x00000608160073b4 */ /* 0x0007e20008011825 */
[----:B--2---:R-:W-:Y:S01]  /*1ce0*/  UMOV UR14, UR30 ;  /* 0x0000001e000e7c82 */ /* 0x004fe20008000000 */
[----:B---3--:R-:W-:Y:S06]  /*1cf0*/  UMOV UR6, UR29 ;  /* 0x0000001d00067c82 */ /* 0x008fec0008000000 */
[----:B----4-:R-:W-:Y:S05]  /*1d00*/  BRA.U UP0, `(.L_x_31) ;  /* 0xfffffffd00187547 */ /* 0x010fea000b83ffff */
.L_x_25:
[----:B------:R-:W-:Y:S01]  /*1d10*/  ULEA UR5, UR29, UR13, 0x3 ;  /* 0x0000000d1d057291 */ /* 0x000fe2000f8e18ff */
[----:B--2---:R-:W-:Y:S01]  /*1d20*/  SHF.L.U32 R0, R12, 0x1f, RZ ;  /* 0x0000001f0c007819 */ /* 0x004fe200000006ff */
[----:B------:R-:W-:Y:S01]  /*1d30*/  @!P1 SYNCS.ARRIVE.TRANS64.A1T0 RZ, [UR13+0x58], RZ ;  /* 0x000058ffffff99a7 */ /* 0x000fe2000810000d */
[----:B------:R-:W-:-:S06]  /*1d40*/  UISETP.GT.AND UP0, UPT, UR50, UR49, UPT ;  /* 0x000000313200728c */ /* 0x000fcc000bf04270 */
[----:B-1-3--:R1:W2:Y:S03]  /*1d50*/  SYNCS.PHASECHK.TRANS64.TRYWAIT P0, [UR5+0x18], R0 ;  /* 0x00001800ff0075a7 */ /* 0x00a2a60008001105 */
[----:B------:R-:W-:Y:S05]  /*1d60*/  BRA.U !UP0, `(.L_x_32) ;  /* 0x0000000108ec7547 */ /* 0x000fea000b800000 */
[----:B------:R-:W-:Y:S01]  /*1d70*/  UIADD3 UR15, UPT, UPT, UR51, UR14, URZ ;  /* 0x0000000e330f7290 */ /* 0x000fe2000fffe0ff */
[----:B------:R-:W-:-:S11]  /*1d80*/  UMOV UR6, UR29 ;  /* 0x0000001d00067c82 */ /* 0x000fd60008000000 */
.L_x_38:
[----:B--2---:R-:W-:Y:S01]  /*1d90*/  @!P3 MOV R2, 0xf000 ;  /* 0x0000f0000002b802 */ /* 0x004fe20000000f00 */
[----:B------:R-:W-:Y:S01]  /*1da0*/  ULEA UR33, UR6, UR13, 0x3 ;  /* 0x0000000d06217291 */ /* 0x000fe2000f8e18ff */
[----:B--2-4-:R-:W-:Y:S11]  /*1db0*/  @P0 BRA `(.L_x_33) ;  /* 0x00000000000c0947 */ /* 0x014ff60003800000 */
[----:B------:R-:W-:Y:S04]  /*1dc0*/  SHF.L.U32 R3, R12, 0x1f, RZ ;  /* 0x0000001f0c037819 */ /* 0x000fe800000006ff */
[----:B------:R-:W2:Y:S02]  /*1dd0*/  SYNCS.PHASECHK.TRANS64.TRYWAIT P0, [UR33+0x18], R3 ;  /* 0x00001803ff0075a7 */ /* 0x000ea40008001121 */
[----:B--2---:R-:W-:Y:S05]  /*1de0*/  @!P0 BRA `(.L_x_34) ;  /* 0x0000007400348947 */ /* 0x004fea0003800000 */
.L_x_33:
[----:B------:R2:W-:Y:S01]  /*1df0*/  @!P3 SYNCS.ARRIVE.TRANS64 RZ, [UR33], R2 ;  /* 0x00000002ffffb9a7 */ /* 0x0005e20008000021 */
[----:B------:R-:W-:Y:S04]  /*1e00*/  ULOP3.LUT UR5, UR31, 0x2, URZ, 0xfc, !UPT ;  /* 0x000000021f057892 */ /* 0x000fe8000f8efcff */
[----:B------:R-:W-:Y:S09]  /*1e10*/  UISETP.NE.AND UP0, UPT, UR5, 0x2, UPT ;  /* 0x000000020500788c */ /* 0x000ff2000bf05270 */
[----:B------:R-:W-:Y:S05]  /*1e20*/  BRA.U UP0, `(.L_x_35) ;  /* 0x0000000100047547 */ /* 0x000fea000b800000 */
[----:B------:R-:W-:Y:S05]  /*1e30*/  BPT.TRAP 0x1 ;  /* 0x000000040000795c */ /* 0x000fea0000300000 */
.L_x_35:
[----:B------:R-:W-:Y:S04]  /*1e40*/  BSSY.RECONVERGENT B0, `(.L_x_36) ;  /* 0x0000003000007945 */ /* 0x000fe80003800200 */
[----:B------:R-:W-:Y:S05]  /*1e50*/  @P2 BRA `(.L_x_37) ;  /* 0x0000000000042947 */ /* 0x000fea0003800000 */
[----:B------:R-:W-:Y:S05]  /*1e60*/  BPT.TRAP 0x1 ;  /* 0x000000040000795c */ /* 0x000fea0000300000 */
.L_x_37:
[----:B------:R-:W-:Y:S05]  /*1e70*/  BSYNC.RECONVERGENT B0 ;  /* 0x0000000000007941 */ /* 0x000fea0003800200 */
.L_x_36:
        /* <DEDUP_REMOVED lines=11> */
[----:B-1----:R-:W-:Y:S01]  /*1f30*/  SHF.L.U32 R0, R12, 0x1f, RZ ;  /* 0x0000001f0c007819 */ /* 0x002fe200000006ff */
[----:B------:R-:W-:Y:S02]  /*1f40*/  UIADD3 UR26, UPT, UPT, UR34, 0x40, URZ ;  /* 0x00000040221a7890 */ /* 0x000fe4000fffe0ff */
[----:B------:R-:W-:Y:S01]  /*1f50*/  UIADD3 UR24, UPT, UPT, UR24, 0xd300, URZ ;  /* 0x0000d30018187890 */ /* 0x000fe2000fffe0ff */
[----:B------:R3:W4:Y:S01]  /*1f60*/  SYNCS.PHASECHK.TRANS64.TRYWAIT P0, [UR5+0x18], R0 ;  /* 0x00001800ff0075a7 */ /* 0x0007220008001105 */
[----:B------:R-:W-:Y:S01]  /*1f70*/  UMOV UR38, 0x0 ;  /* 0x0000000000267882 */ /* 0x000fe20000000000 */
[----:B------:R-:W-:Y:S01]  /*1f80*/  UMOV UR39, 0x10000000 ;  /* 0x1000000000277882 */ /* 0x000fe20000000000 */
[----:B------:R-:W-:Y:S01]  /*1f90*/  UIMAD UR5, UR6, 0x5800, UR4 ;  /* 0x00005800060578a4 */ /* 0x000fe2000f8e0204 */
[----:B------:R-:W-:Y:S01]  /*1fa0*/  UTMALDG.3D [UR32], [UR22], desc[UR38] ;  /* 0x00002620160075b4 */ /* 0x000fe20008011000 */
[----:B------:R-:W-:Y:S02]  /*1fb0*/  UIADD3 UR6, UP0, UPT, UR40, 0x180, URZ ;  /* 0x0000018028067890 */ /* 0x000fe4000ff1e0ff */
[----:B------:R-:W-:Y:S01]  /*1fc0*/  ULEA UR5, UR5, UR13, 0x1 ;  /* 0x0000000d05057291 */ /* 0x000fe2000f8e08ff */
[----:B------:R-:W-:Y:S01]  /*1fd0*/  UMOV UR25, UR33 ;  /* 0x0000002100197c82 */ /* 0x000fe20008000000 */
[----:B------:R-:W-:Y:S01]  /*1fe0*/  UMOV UR27, UR35 ;  /* 0x00000023001b7c82 */ /* 0x000fe20008000000 */
[----:B------:R-:W-:Y:S01]  /*1ff0*/  UMOV UR28, UR36 ;  /* 0x00000024001c7c82 */ /* 0x000fe20008000000 */
[----:B------:R-:W-:Y:S01]  /*2000*/  UIADD3.X UR7, UPT, UPT, URZ, UR41, URZ, UP0, !UPT ;  /* 0x00000029ff077290 */ /* 0x000fe200087fe4ff */
[----:B------:R-:W-:Y:S01]  /*2010*/  UTMALDG.3D [UR24], [UR22], desc[UR38] ;  /* 0x00002618160075b4 */ /* 0x000fe20008011000 */
[----:B------:R-:W-:Y:S01]  /*2020*/  UIADD3 UR16, UPT, UPT, UR5, 0x17300, URZ ;  /* 0x0001730005107890 */ /* 0x000fe2000fffe0ff */
[----:B------:R-:W-:Y:S01]  /*2030*/  UMOV UR21, 0x30000 ;  /* 0x0003000000157882 */ /* 0x000fe20000000000 */
[----:B------:R-:W-:Y:S01]  /*2040*/  UMOV UR17, UR33 ;  /* 0x0000002100117c82 */ /* 0x000fe20008000000 */
[----:B------:R-:W-:Y:S01]  /*2050*/  UMOV UR20, UR36 ;  /* 0x0000002400147c82 */ /* 0x000fe20008000000 */
[----:B------:R-:W-:Y:S01]  /*2060*/  UMOV UR18, UR34 ;  /* 0x0000002200127c82 */ /* 0x000fe20008000000 */
[----:B------:R-:W-:Y:S01]  /*2070*/  UIADD3 UR8, UPT, UPT, UR5, 0x1cb00, URZ ;  /* 0x0001cb0005087890 */ /* 0x000fe2000fffe0ff */
[----:B------:R-:W-:Y:S03]  /*2080*/  UMOV UR11, UR19 ;  /* 0x00000013000b7c82 */ /* 0x000fe60008000000 */
[----:B------:R-:W-:Y:S01]  /*2090*/  UTMALDG.3D.MULTICAST [UR16], [UR6], UR21, desc[UR38] ;  /* 0x00002610060073b4 */ /* 0x000fe20008011815 */
[----:B------:R-:W-:Y:S01]  /*20a0*/  UIADD3 UR14, UPT, UPT, UR14, 0x1, URZ ;  /* 0x000000010e0e7890 */ /* 0x000fe2000fffe0ff */
[----:B------:R-:W-:Y:S01]  /*20b0*/  UMOV UR12, UR36 ;  /* 0x00000024000c7c82 */ /* 0x000fe20008000000 */
[----:B------:R-:W-:Y:S01]  /*20c0*/  UMOV UR9, UR33 ;  /* 0x0000002100097c82 */ /* 0x000fe20008000000 */
[----:B------:R-:W-:Y:S01]  /*20d0*/  UMOV UR10, UR26 ;  /* 0x0000001a000a7c82 */ /* 0x000fe20008000000 */
[----:B------:R-:W-:Y:S01]  /*20e0*/  UISETP.NE.AND UP0, UPT, UR14, UR15, UPT ;  /* 0x0000000f0e00728c */ /* 0x000fe2000bf05270 */
[----:B------:R1:W-:Y:S02]  /*20f0*/  UTMALDG.3D.MULTICAST [UR8], [UR6], UR21, desc[UR38] ;  /* 0x00002608060073b4 */ /* 0x0003e40008011815 */
[----:B-1----:R-:W-:Y:S06]  /*2100*/  UMOV UR6, UR29 ;  /* 0x0000001d00067c82 */ /* 0x002fec0008000000 */
[----:B---3--:R-:W-:Y:S05]  /*2110*/  BRA.U UP0, `(.L_x_38) ;  /* 0xfffffffd001c7547 */ /* 0x008fea000b83ffff */
.L_x_32:
[C---:B------:R-:W-:Y:S01]  /*2120*/  LEA R3, R11.reuse, UR13, 0x3 ;  /* 0x0000000d0b037c11 */ /* 0x040fe2000f8e18ff */
[----:B------:R-:W-:Y:S01]  /*2130*/  NOP ;  /* 0x0000000000007918 */ /* 0x000fe20000000000 */
[----:B-1----:R-:W-:Y:S02]  /*2140*/  SHF.L.U32 R0, R10, 0x1f, RZ ;  /* 0x0000001f0a007819 */ /* 0x002fe400000006ff */
[----:B------:R-:W-:Y:S02]  /*2150*/  LEA R5, R11, UR13, 0x4 ;  /* 0x0000000d0b057c11 */ /* 0x000fe4000f8e20ff */
[----:B--2-4-:R-:W1:Y:S02]  /*2160*/  SYNCS.PHASECHK.TRANS64.TRYWAIT P0, [R3+URZ+0x60], R0 ;  /* 0x00006000030075a7 */ /* 0x014e6400080011ff */
[----:B-1----:R-:W-:Y:S05]  /*2170*/  @!P0 BRA `(.L_x_39) ;  /* 0x0000007000688947 */ /* 0x002fea0003800000 */
.L_x_121:
[----:B------:R-:W2:Y:S01]  /*2180*/  LDS.128 R4, [R5+0xf0] ;  /* 0x0000f00005047984 */ /* 0x000ea20000000c00 */
[----:B------:R-:W-:Y:S01]  /*2190*/  UISETP.GE.AND UP0, UPT, UR43, 0x1, UPT ;  /* 0x000000012b00788c */ /* 0x000fe2000bf06270 */
[----:B------:R-:W-:Y:S01]  /*21a0*/  @!PT LDS RZ, [RZ] ;  /* 0x00000000fffff984 */ /* 0x000fe20000000800 */
[----:B------:R-:W-:Y:S01]  /*21b0*/  @!PT LDS RZ, [RZ] ;  /* 0x00000000fffff984 */ /* 0x000fe20000000800 */
[----:B------:R-:W-:Y:S01]  /*21c0*/  @!PT LDS RZ, [RZ] ;  /* 0x00000000fffff984 */ /* 0x000fe20000000800 */
[----:B------:R-:W-:Y:S01]  /*21d0*/  @!PT LDS RZ, [RZ] ;  /* 0x00000000fffff984 */ /* 0x000fe20000000800 */
[----:B------:R3:W-:Y:S06]  /*21e0*/  MEMBAR.ALL.CTA ;  /* 0x0000000000007992 */ /* 0x0007ec0000008000 */
[----:B---3--:R-:W3:Y:S01]  /*21f0*/  FENCE.VIEW.ASYNC.S ;  /* 0x00000000000073c6 */ /* 0x008ee20000000000 */
[----:B--2---:R-:W-:-:S13]  /*2200*/  LOP3.LUT P0, RZ, R6, 0x1, RZ, 0xc0, !PT ;  /* 0x0000000106ff7812 */ /* 0x004fda000780c0ff */
[----:B---3--:R-:W-:Y:S01]  /*2210*/  VOTEU.ANY UP1, P0 ;  /* 0x0000000000ff7886 */ /* 0x008fe20000020100 */
[----:B------:R-:W-:-:S13]  /*2220*/  PLOP3.LUT P0, PT, PT, PT, UP1, 0x80, 0x8 ;  /* 0x000000000008781c */ /* 0x000fda0003f0f018 */
[----:B-1----:R-:W-:Y:S02]  /*2230*/  @P0 LOP3.LUT R0, R5, 0xffff, RZ, 0xc0, !PT ;  /* 0x0000ffff05000812 */ /* 0x002fe400078ec0ff */
[----:B------:R-:W-:Y:S02]  /*2240*/  @P0 MOV R2, R4 ;  /* 0x0000000400020202 */ /* 0x000fe40000000f00 */
[----:B------:R-:W-:Y:S01]  /*2250*/  @P0 R2UR UR6, R0 ;  /* 0x00000000000602ca */ /* 0x000fe200000e0000 */
[----:B------:R-:W-:Y:S01]  /*2260*/  VIADD R0, R3, 0x70 ;  /* 0x0000007003007836 */ /* 0x000fe20000000000 */
[----:B------:R-:W-:Y:S02]  /*2270*/  @P0 SHF.R.U32.HI R4, RZ, 0x10, R5 ;  /* 0x00000010ff040819 */ /* 0x000fe40000011605 */
[----:B------:R-:W-:Y:S02]  /*2280*/  @P0 R2UR UR7, R2 ;  /* 0x00000000020702ca */ /* 0x000fe400000e0000 */
[----:B------:R-:W-:-:S02]  /*2290*/  PRMT R0, RZ, 0x654, R0 ;  /* 0x00000654ff007816 */ /* 0x000fc40000000000 */
[----:B------:R-:W-:Y:S02]  /*22a0*/  @P0 R2UR UR5, R4 ;  /* 0x00000000040502ca */ /* 0x000fe400000e0000 */
[----:B------:R1:W-:Y:S03]  /*22b0*/  SYNCS.ARRIVE.TRANS64.RED.A1T0 RZ, [R0+URZ], RZ ;  /* 0x000000ff00ff79a7 */ /* 0x0003e600081004ff */
[----:B------:R-:W-:-:S04]  /*22c0*/  @UP1 UMOV UR44, UR6 ;  /* 0x00000006002c1c82 */ /* 0x000fc80008000000 */
[----:B------:R-:W-:-:S04]  /*22d0*/  @UP1 UMOV UR45, UR7 ;  /* 0x00000007002d1c82 */ /* 0x000fc80008000000 */
[----:B------:R-:W-:Y:S01]  /*22e0*/  @UP1 UMOV UR36, UR5 ;  /* 0x0000000500241c82 */ /* 0x000fe20008000000 */
[----:B------:R-:W-:Y:S05]  /*22f0*/  BRA.U !UP0, `(.L_x_40) ;  /* 0x0000000108d47547 */ /* 0x000fea000b800000 */
[----:B------:R-:W2:Y:S01]  /*2300*/  LDCU.128 UR16, c[0x0][0xb10] ;  /* 0x00016200ff1077ac */ /* 0x000ea20008000c00 */
[----:B------:R-:W3:Y:S01]  /*2310*/  LDCU UR12, c[0x0][0xb20] ;  /* 0x00016400ff0c77ac */ /* 0x000ee20008000800 */
[----:B------:R-:W4:Y:S01]  /*2320*/  LDCU UR22, c[0x0][0xb0c] ;  /* 0x00016180ff1677ac */ /* 0x000f220008000800 */
[----:B------:R-:W1:Y:S01]  /*2330*/  LDCU.64 UR8, c[0x0][0xb28] ;  /* 0x00016500ff0877ac */ /* 0x000e620008000a00 */
[----:B------:R-:W-:Y:S02]  /*2340*/  UISETP.NE.AND UP3, UPT, UR43, 0x1, UPT ;  /* 0x000000012b00788c */ /* 0x000fe4000bf65270 */
[----:B--2---:R-:W-:Y:S02]  /*2350*/  UIMAD.WIDE.U32 UR10, UR46, UR19, URZ ;  /* 0x000000132e0a72a5 */ /* 0x004fe4000f8e00ff */
[----:B------:R-:W-:Y:S02]  /*2360*/  UIMAD.WIDE.U32 UR6, UR48, UR16, URZ ;  /* 0x00000010300672a5 */ /* 0x000fe4000f8e00ff */
[----:B------:R-:W-:-:S02]  /*2370*/  UISETP.NE.AND UP0, UPT, UR18, 0x1, UPT ;  /* 0x000000011200788c */ /* 0x000fc4000bf05270 */
[----:B------:R-:W-:Y:S01]  /*2380*/  UIMAD.WIDE.U32 UR20, UR44, UR19, URZ ;  /* 0x000000132c1472a5 */ /* 0x000fe2000f8e00ff */
[----:B------:R-:W-:Y:S02]  /*2390*/  UMOV UR10, UR11 ;  /* 0x0000000b000a7c82 */ /* 0x000fe40008000000 */
[----:B------:R-:W-:Y:S01]  /*23a0*/  UMOV UR6, UR7 ;  /* 0x0000000700067c82 */ /* 0x000fe20008000000 */
[----:B---3--:R-:W-:Y:S02]  /*23b0*/  USHF.R.U32.HI UR10, URZ, UR12, UR10 ;  /* 0x0000000cff0a7299 */ /* 0x008fe4000801160a */
[----:B------:R-:W-:Y:S02]  /*23c0*/  USHF.R.U32.HI UR7, URZ, UR17, UR6 ;  /* 0x00000011ff077299 */ /* 0x000fe40008011606 */
[----:B----4-:R-:W-:Y:S02]  /*23d0*/  UISETP.NE.AND UP2, UPT, UR22, 0x1, UPT ;  /* 0x000000011600788c */ /* 0x010fe4000bf45270 */
[----:B------:R-:W-:-:S02]  /*23e0*/  USEL UR6, UR46, UR10, !UP0 ;  /* 0x0000000a2e067287 */ /* 0x000fc4000c000000 */
[----:B------:R-:W-:Y:S02]  /*23f0*/  USEL UR7, UR48, UR7, !UP2 ;  /* 0x0000000730077287 */ /* 0x000fe4000d000000 */
[----:B-1----:R-:W-:Y:S01]  /*2400*/  UIMAD.WIDE.U32 UR10, UR6, UR8, URZ ;  /* 0x00000008060a72a5 */ /* 0x002fe2000f8e00ff */
[----:B------:R-:W-:Y:S01]  /*2410*/  UMOV UR5, UR21 ;  /* 0x0000001500057c82 */ /* 0x000fe20008000000 */
[----:B------:R-:W-:Y:S02]  /*2420*/  UIMAD.WIDE.U32 UR14, UR45, UR16, URZ ;  /* 0x000000102d0e72a5 */ /* 0x000fe4000f8e00ff */
[----:B------:R-:W-:-:S03]  /*2430*/  UIMAD.WIDE.U32 UR20, UR7, UR8, URZ ;  /* 0x00000008071472a5 */ /* 0x000fc6000f8e00ff */
[----:B------:R-:W-:Y:S01]  /*2440*/  UMOV UR10, UR11 ;  /* 0x0000000b000a7c82 */ /* 0x000fe20008000000 */
[----:B------:R-:W-:Y:S02]  /*2450*/  USHF.R.U32.HI UR5, URZ, UR12, UR5 ;  /* 0x0000000cff057299 */ /* 0x000fe40008011605 */
[----:B------:R-:W-:Y:S01]  /*2460*/  @UP3 USHF.R.U32.HI UR6, URZ, UR9, UR10 ;  /* 0x00000009ff063299 */ /* 0x000fe2000801160a */
[----:B------:R-:W-:Y:S01]  /*2470*/  UMOV UR14, UR15 ;  /* 0x0000000f000e7c82 */ /* 0x000fe20008000000 */
[----:B------:R-:W-:Y:S01]  /*2480*/  UMOV UR20, UR21 ;  /* 0x0000001500147c82 */ /* 0x000fe20008000000 */
[----:B------:R-:W-:Y:S02]  /*2490*/  USHF.R.U32.HI UR17, URZ, UR17, UR14 ;  /* 0x00000011ff117299 */ /* 0x000fe4000801160e */
[----:B------:R-:W-:Y:S02]  /*24a0*/  USEL UR5, UR44, UR5, !UP0 ;  /* 0x000000052c057287 */ /* 0x000fe4000c000000 */
[----:B------:R-:W-:-:S02]  /*24b0*/  @UP3 USHF.R.U32.HI UR7, URZ, UR9, UR20 ;  /* 0x00000009ff073299 */ /* 0x000fc40008011614 */
[----:B------:R-:W-:Y:S02]  /*24c0*/  UIMAD UR10, UR43, UR6, URZ ;  /* 0x000000062b0a72a4 */ /* 0x000fe4000f8e02ff */
[----:B------:R-:W-:Y:S02]  /*24d0*/  USEL UR6, UR45, UR17, !UP2 ;  /* 0x000000112d067287 */ /* 0x000fe4000d000000 */
[----:B------:R-:W-:Y:S02]  /*24e0*/  UIMAD UR12, UR43, UR7, URZ ;  /* 0x000000072b0c72a4 */ /* 0x000fe4000f8e02ff */
[----:B------:R-:W-:Y:S02]  /*24f0*/  UISETP.GE.AND UP0, UPT, UR5, UR10, UPT ;  /* 0x0000000a0500728c */ /* 0x000fe4000bf06270 */
[----:B------:R-:W-:Y:S02]  /*2500*/  UIMAD.WIDE.U32 UR10, UR5, UR8, URZ ;  /* 0x00000008050a72a5 */ /* 0x000fe4000f8e00ff */
[----:B------:R-:W-:-:S02]  /*2510*/  UISETP.GE.OR UP0, UPT, UR6, UR12, UP0 ;  /* 0x0000000c0600728c */ /* 0x000fc40008706670 */
[----:B------:R-:W-:Y:S02]  /*2520*/  UIMAD.WIDE.U32 UR14, UR6, UR8, URZ ;  /* 0x00000008060e72a5 */ /* 0x000fe4000f8e00ff */
[----:B------:R-:W-:Y:S01]  /*2530*/  UIADD3 UR12, UPT, UPT, -UR6, URZ, URZ ;  /* 0x000000ff060c7290 */ /* 0x000fe2000fffe1ff */
[----:B------:R-:W-:Y:S01]  /*2540*/  UMOV UR10, UR11 ;  /* 0x0000000b000a7c82 */ /* 0x000fe20008000000 */
[----:B------:R-:W-:Y:S02]  /*2550*/  UIADD3 UR11, UPT, UPT, -UR5, URZ, URZ ;  /* 0x000000ff050b7290 */ /* 0x000fe4000fffe1ff */
[----:B------:R-:W-:-:S03]  /*2560*/  USHF.R.U32.HI UR10, URZ, UR9, UR10 ;  /* 0x00000009ff0a7299 */ /* 0x000fc6000801160a */
[----:B------:R-:W-:Y:S01]  /*2570*/  @!UP0 UMOV UR8, UR15 ;  /* 0x0000000f00088c82 */ /* 0x000fe20008000000 */
[----:B------:R-:W-:Y:S02]  /*2580*/  UIMAD UR11, UR18, UR11, UR44 ;  /* 0x0000000b120b72a4 */ /* 0x000fe4000f8e022c */
[----:B------:R-:W-:Y:S02]  /*2590*/  USEL UR10, UR5, UR10, !UP3 ;  /* 0x0000000a050a7287 */ /* 0x000fe4000d800000 */
[----:B------:R-:W-:Y:S02]  /*25a0*/  @!UP0 USHF.R.U32.HI UR8, URZ, UR9, UR8 ;  /* 0x00000009ff088299 */ /* 0x000fe40008011608 */
[----:B------:R-:W-:Y:S02]  /*25b0*/  UIADD3 UR9, UPT, UPT, -UR10, URZ, URZ ;  /* 0x000000ff0a097290 */ /* 0x000fe4000fffe1ff */
[----:B------:R-:W-:Y:S02]  /*25c0*/  @!UP0 USEL UR8, UR6, UR8, !UP3 ;  /* 0x0000000806088287 */ /* 0x000fe4000d800000 */
[----:B------:R-:W-:-:S02]  /*25d0*/  UIMAD UR9, UR43, UR9, UR5 ;  /* 0x000000092b0972a4 */ /* 0x000fc4000f8e0205 */
[----:B------:R-:W-:Y:S02]  /*25e0*/  @!UP0 UIADD3 UR10, UPT, UPT, UR10, -UR8, URZ ;  /* 0x800000080a0a8290 */ /* 0x000fe4000fffe0ff */
[----:B------:R-:W-:Y:S02]  /*25f0*/  @!UP0 UIMAD UR8, UR9, UR7, UR8 ;  /* 0x00000007090882a4 */ /* 0x000fe4000f8e0208 */
[----:B------:R-:W-:Y:S02]  /*2600*/  @!UP0 UIMAD UR5, UR43, UR10, UR6 ;  /* 0x0000000a2b0582a4 */ /* 0x000fe4000f8e0206 */
[----:B------:R-:W-:Y:S02]  /*2610*/  UIMAD UR7, UR22, UR12, UR45 ;  /* 0x0000000c160772a4 */ /* 0x000fe4000f8e022d */
[----:B------:R-:W-:Y:S01]  /*2620*/  UIMAD UR44, UR5, UR18, UR11 ;  /* 0x00000012052c72a4 */ /* 0x000fe2000f8e020b */
[----:B------:R-:W-:Y:S02]  /*2630*/  @!UP0 UMOV UR6, UR8 ;  /* 0x0000000800068c82 */ /* 0x000fe40008000000 */
[----:B------:R-:W-:-:S12]  /*2640*/  UIMAD UR45, UR6, UR22, UR7 ;  /* 0x00000016062d72a4 */ /* 0x000fd8000f8e0207 */
.L_x_40:
[----:B------:R-:W2:Y:S02]  /*2650*/  LDCU UR5, c[0x0][0xb30] ;  /* 0x00016600ff0577ac */ /* 0x000ea40008000800 */
[----:B--2---:R-:W-:-:S09]  /*2660*/  UISETP.NE.AND UP0, UPT, UR5, 0x1, UPT ;  /* 0x000000010500788c */ /* 0x004fd2000bf05270 */
[----:B------:R-:W-:Y:S05]  /*2670*/  BRA.U UP0, `(.L_x_41) ;  /* 0x0000000100447547 */ /* 0x000fea000b800000 */
[----:B------:R-:W2:Y:S01]  /*2680*/  LDCU.128 UR16, c[0x0][0xb10] ;  /* 0x00016200ff1077ac */ /* 0x000ea20008000c00 */
[----:B------:R-:W3:Y:S01]  /*2690*/  LDCU UR10, c[0x0][0xb0c] ;  /* 0x00016180ff0a77ac */ /* 0x000ee20008000800 */
[----:B------:R-:W4:Y:S01]  /*26a0*/  LDCU UR11, c[0x0][0xb20] ;  /* 0x00016400ff0b77ac */ /* 0x000f220008000800 */
[----:B--2---:R-:W-:Y:S02]  /*26b0*/  UIMAD.WIDE.U32 UR8, UR45, UR16, URZ ;  /* 0x000000102d0872a5 */ /* 0x004fe4000f8e00ff */
[----:B------:R-:W-:Y:S02]  /*26c0*/  UIMAD.WIDE.U32 UR6, UR44, UR19, URZ ;  /* 0x000000132c0672a5 */ /* 0x000fe4000f8e00ff */
[----:B---3--:R-:W-:Y:S02]  /*26d0*/  UISETP.NE.AND UP2, UPT, UR10, 0x1, UPT ;  /* 0x000000010a00788c */ /* 0x008fe4000bf45270 */
[----:B------:R-:W-:Y:S01]  /*26e0*/  UISETP.NE.AND UP0, UPT, UR18, 0x1, UPT ;  /* 0x000000011200788c */ /* 0x000fe2000bf05270 */
[----:B------:R-:W-:-:S02]  /*26f0*/  UMOV UR8, UR9 ;  /* 0x0000000900087c82 */ /* 0x000fc40008000000 */
[----:B------:R-:W-:Y:S01]  /*2700*/  UMOV UR5, UR7 ;  /* 0x0000000700057c82 */ /* 0x000fe20008000000 */
[----:B------:R-:W-:Y:S02]  /*2710*/  USHF.R.U32.HI UR17, URZ, UR17, UR8 ;  /* 0x00000011ff117299 */ /* 0x000fe40008011608 */
[----:B----4-:R-:W-:Y:S02]  /*2720*/  USHF.R.U32.HI UR5, URZ, UR11, UR5 ;  /* 0x0000000bff057299 */ /* 0x010fe40008011605 */
[----:B------:R-:W-:Y:S02]  /*2730*/  USEL UR6, UR45, UR17, !UP2 ;  /* 0x000000112d067287 */ /* 0x000fe4000d000000 */
[----:B------:R-:W-:-:S04]  /*2740*/  USEL UR5, UR44, UR5, !UP0 ;  /* 0x000000052c057287 */ /* 0x000fc8000c000000 */
[----:B------:R-:W-:Y:S02]  /*2750*/  UIADD3 UR7, UPT, UPT, UR6, -UR5, URZ ;  /* 0x8000000506077290 */ /* 0x000fe4000fffe0ff */
[----:B------:R-:W-:Y:S02]  /*2760*/  UIADD3 UR5, UPT, UPT, -UR6, UR5, URZ ;  /* 0x0000000506057290 */ /* 0x000fe4000fffe1ff */
[----:B------:R-:W-:Y:S02]  /*2770*/  UIMAD UR44, UR7, UR18, UR44 ;  /* 0x00000012072c72a4 */ /* 0x000fe4000f8e022c */
[----:B------:R-:W-:-:S12]  /*2780*/  UIMAD UR45, UR5, UR10, UR45 ;  /* 0x0000000a052d72a4 */ /* 0x000fd8000f8e022d */
.L_x_41:
[----:B------:R-:W-:Y:S01]  /*2790*/  VIADD R11, R11, 0x1 ;  /* 0x000000010b0b7836 */ /* 0x000fe20000000000 */
[----:B------:R-:W-:Y:S02]  /*27a0*/  R2UR UR6, R219 ;  /* 0x00000000db0672ca */ /* 0x000fe400000e0000 */
[----:B------:R-:W-:Y:S02]  /*27b0*/  R2UR UR5, R218 ;  /* 0x00000000da0572ca */ /* 0x000fe400000e0000 */
[C---:B------:R-:W-:Y:S02]  /*27c0*/  ISETP.NE.AND P0, PT, R11.reuse, 0x2, PT ;  /* 0x000000020b00780c */ /* 0x040fe40003f05270 */
[----:B------:R-:W-:Y:S02]  /*27d0*/  PLOP3.LUT P1, PT, PT, PT, PT, 0x80, 0x8 ;  /* 0x000000000008781c */ /* 0x000fe40003f2f070 */
[----:B------:R-:W-:Y:S02]  /*27e0*/  SEL R3, RZ, 0x1, P0 ;  /* 0x00000001ff037807 */ /* 0x000fe40000000000 */
[----:B------:R-:W-:-:S02]  /*27f0*/  SEL R11, R11, RZ, P0 ;  /* 0x000000ff0b0b7207 */ /* 0x000fc40000000000 */
[----:B------:R-:W-:Y:S01]  /*2800*/  LOP3.LUT R10, R10, R3, RZ, 0x3c, !PT ;  /* 0x000000030a0a7212 */ /* 0x000fe200078e3cff */
[----:B------:R-:W-:Y:S02]  /*2810*/  UIADD3 UR47, UPT, UPT, UR45, UR6, URZ ;  /* 0x000000062d2f7290 */ /* 0x000fe4000fffe0ff */
[----:B------:R-:W-:Y:S01]  /*2820*/  UIADD3 UR56, UPT, UPT, UR44, UR5, URZ ;  /* 0x000000052c387290 */ /* 0x000fe2000fffe0ff */
[----:B------:R-:W-:Y:S11]  /*2830*/  BRA.U UP1, `(.L_x_42) ;  /* 0xffffffed01dc7547 */ /* 0x000ff6000b83ffff */
[----:B------:R-:W-:Y:S01]  /*2840*/  UIADD3 UR13, UPT, UPT, UR13, 0x18, URZ ;  /* 0x000000180d0d7890 */ /* 0x000fe2000fffe0ff */
[----:B------:R-:W-:-:S03]  /*2850*/  SHF.L.U32 R3, R12, 0x1f, RZ ;  /* 0x0000001f0c037819 */ /* 0x000fc600000006ff */
[----:B------:R-:W-:-:S09]  /*2860*/  ULEA UR4, UR29, UR13, 0x3 ;  /* 0x0000000d1d047291 */ /* 0x000fd2000f8e18ff */
[----:B------:R-:W2:Y:S02]  /*2870*/  SYNCS.PHASECHK.TRANS64.TRYWAIT P0, [UR4], R3 ;  /* 0x00000003ff0075a7 */ /* 0x000ea40008001104 */
[----:B--2---:R-:W-:Y:S05]  /*2880*/  @!P0 BRA `(.L_x_43) ;  /* 0x0000006800b88947 */ /* 0x004fea0003800000 */
.L_x_123:
[----:B------:R-:W-:-:S04]  /*2890*/  UIADD3 UR4, UPT, UPT, UR29, 0x1, URZ ;  /* 0x000000011d047890 */ /* 0x000fc8000fffe0ff */
[----:B------:R-:W-:-:S04]  /*28a0*/  UISETP.NE.AND UP0, UPT, UR4, 0x3, UPT ;  /* 0x000000030400788c */ /* 0x000fc8000bf05270 */
[----:B------:R-:W-:Y:S02]  /*28b0*/  USEL UR6, URZ, 0x1, UP0 ;  /* 0x00000001ff067887 */ /* 0x000fe40008000000 */
[----:B------:R-:W-:-:S04]  /*28c0*/  USEL UR4, UR4, URZ, UP0 ;  /* 0x000000ff04047287 */ /* 0x000fc80008000000 */
[----:B------:R-:W-:Y:S01]  /*28d0*/  ULEA UR5, UR4, UR13, 0x3 ;  /* 0x0000000d04057291 */ /* 0x000fe2000f8e18ff */
[----:B------:R-:W-:-:S04]  /*28e0*/  LOP3.LUT R12, R12, UR6, RZ, 0x3c, !PT ;  /* 0x000000060c0c7c12 */ /* 0x000fc8000f8e3cff */
[----:B-1----:R-:W-:-:S04]  /*28f0*/  SHF.L.U32 R3, R12, 0x1f, RZ ;  /* 0x0000001f0c037819 */ /* 0x002fc800000006ff */
[----:B------:R-:W1:Y:S02]  /*2900*/  SYNCS.PHASECHK.TRANS64.TRYWAIT P0, [UR5], R3 ;  /* 0x00000003ff0075a7 */ /* 0x000e640008001105 */
[----:B-1----:R-:W-:Y:S05]  /*2910*/  @!P0 BRA `(.L_x_44) ;  /* 0x0000006800ac8947 */ /* 0x002fea0003800000 */
.L_x_125:
[----:B------:R-:W-:-:S04]  /*2920*/  UIADD3 UR4, UPT, UPT, UR4, 0x1, URZ ;  /* 0x0000000104047890 */ /* 0x000fc8000fffe0ff */
[----:B------:R-:W-:-:S04]  /*2930*/  UISETP.NE.AND UP0, UPT, UR4, 0x3, UPT ;  /* 0x000000030400788c */ /* 0x000fc8000bf05270 */
[----:B------:R-:W-:Y:S02]  /*2940*/  USEL UR5, URZ, 0x1, UP0 ;  /* 0x00000001ff057887 */ /* 0x000fe40008000000 */
[----:B------:R-:W-:-:S04]  /*2950*/  USEL UR4, UR4, URZ, UP0 ;  /* 0x000000ff04047287 */ /* 0x000fc80008000000 */
[----:B------:R-:W-:Y:S01]  /*2960*/  ULEA UR4, UR4, UR13, 0x3 ;  /* 0x0000000d04047291 */ /* 0x000fe2000f8e18ff */
[----:B-1----:R-:W-:-:S04]  /*2970*/  LOP3.LUT R3, R12, UR5, RZ, 0x3c, !PT ;  /* 0x000000050c037c12 */ /* 0x002fc8000f8e3cff */
[----:B------:R-:W-:Y:S01]  /*2980*/  SHF.L.U32 R3, R3, 0x1f, RZ ;  /* 0x0000001f03037819 */ /* 0x000fe200000006ff */
[----:B------:R-:W-:-:S07]  /*2990*/  IMAD.U32 R0, RZ, RZ, UR4 ;  /* 0x00000004ff007e24 */ /* 0x000fce000f8e00ff */
.L_x_45:
[----:B-1----:R1:W2:Y:S02]  /*29a0*/  SYNCS.PHASECHK.TRANS64.TRYWAIT P0, [R0+URZ], R3 ;  /* 0x00000003000075a7 */ /* 0x0022a400080011ff */
[----:B--2---:R-:W-:Y:S05]  /*29b0*/  @!P0 NANOSLEEP.SYNCS 0x989680 ;  /* 0x009896800000895d */ /* 0x004fea0003900000 */
[----:B------:R-:W2:Y:S02]  /*29c0*/  @!P0 SYNCS.PHASECHK.TRANS64 P0, [R0+URZ], R3 ;  /* 0x00000003000085a7 */ /* 0x000ea400080010ff */
[----:B--2---:R-:W-:Y:S05]  /*29d0*/  @P0 EXIT ;  /* 0x000000000000094d */ /* 0x004fea0003800000 */
[----:B------:R-:W-:Y:S05]  /*29e0*/  BRA `(.L_x_45) ;  /* 0xfffffffc00ec7947 */ /* 0x000fea000383ffff */
.L_x_22:
[----:B------:R-:W-:-:S04]  /*29f0*/  UISETP.NE.AND UP0, UPT, UR42, URZ, UPT ;  /* 0x000000ff2a00728c */ /* 0x000fc8000bf05270 */
[----:B------:R-:W-:-:S09]  /*2a00*/  UISETP.NE.OR UP0, UPT, UR20, 0x1, UP0 ;  /* 0x000000011400788c */ /* 0x000fd20008705670 */
[----:B------:R-:W-:Y:S05]  /*2a10*/  BRA.U UP0, `(.L_x_46) ;  /* 0x0000000500487547 */ /* 0x000fea000b800000 */
[----:B------:R-:W-:Y:S01]  /*2a20*/  ISETP.GE.U32.AND P2, PT, R0, 0x2, PT ;  /* 0x000000020000780c */ /* 0x000fe20003f46070 */
[----:B------:R-:W-:Y:S01]  /*2a30*/  IMAD.MOV.U32 R12, RZ, RZ, 0x1 ;  /* 0x00000001ff0c7424 */ /* 0x000fe200078e00ff */
[----:B------:R-:W-:Y:S02]  /*2a40*/  CS2R R10, SRZ ;  /* 0x00000000000a7805 */ /* 0x000fe4000001ff00 */
[----:B------:R-:W-:Y:S01]  /*2a50*/  CS2R R8, SRZ ;  /* 0x0000000000087805 */ /* 0x000fe2000001ff00 */
[----:B------:R-:W-:Y:S01]  /*2a60*/  UMOV UR4, 0x400 ;  /* 0x0000040000047882 */ /* 0x000fe20000000000 */
[----:B------:R-:W-:Y:S01]  /*2a70*/  UMOV UR5, URZ ;  /* 0x000000ff00057c82 */ /* 0x000fe20008000000 */
[----:B------:R-:W-:-:S12]  /*2a80*/  ULEA UR42, UR42, UR4, 0x18 ;  /* 0x000000042a2a7291 */ /* 0x000fd8000f8ec0ff */
.L_x_50:
[----:B------:R-:W-:Y:S02]  /*2a90*/  LEA R2, R8, UR42, 0x3 ;  /* 0x0000002a08027c11 */ /* 0x000fe4000f8e18ff */
[----:B------:R-:W-:-:S03]  /*2aa0*/  SHF.L.U32 R5, R9, 0x1f, RZ ;  /* 0x0000001f09057819 */ /* 0x000fc600000006ff */
[----:B------:R-:W-:Y:S01]  /*2ab0*/  VIADD R4, R2, 0xd0 ;  /* 0x000000d002047836 */ /* 0x000fe20000000000 */
[----:B------:R-:W2:Y:S02]  /*2ac0*/  SYNCS.PHASECHK.TRANS64.TRYWAIT P0, [R2+URZ+0xc0], R5 ;  /* 0x0000c005020075a7 */ /* 0x000ea400080011ff */
[----:B--2---:R-:W-:Y:S05]  /*2ad0*/  @!P0 BRA `(.L_x_47) ;  /* 0x0000006800548947 */ /* 0x004fea0003800000 */
.L_x_126:
[----:B------:R-:W-:Y:S01]  /*2ae0*/  ULEA UR4, UR5, UR42, 0x3 ;  /* 0x0000002a05047291 */ /* 0x000fe2000f8e18ff */
[----:B------:R-:W-:Y:S02]  /*2af0*/  PRMT R4, RZ, 0x654, R4 ;  /* 0x00000654ff047816 */ /* 0x000fe40000000004 */
[----:B--2---:R-:W-:Y:S01]  /*2b00*/  SHF.L.U32 R5, R12, 0x1f, RZ ;  /* 0x0000001f0c057819 */ /* 0x004fe200000006ff */
[----:B------:R-:W-:Y:S01]  /*2b10*/  UIADD3 UR6, UPT, UPT, UR4, 0x60, URZ ;  /* 0x0000006004067890 */ /* 0x000fe2000fffe0ff */
[----:B------:R2:W-:Y:S05]  /*2b20*/  SYNCS.ARRIVE.TRANS64.RED.A1T0 RZ, [R4+URZ], RZ ;  /* 0x000000ff04ff79a7 */ /* 0x0005ea00081004ff */
[----:B------:R-:W-:Y:S01]  /*2b30*/  IMAD.U32 R7, RZ, RZ, UR6 ;  /* 0x00000006ff077e24 */ /* 0x000fe2000f8e00ff */
[----:B------:R-:W3:Y:S04]  /*2b40*/  SYNCS.PHASECHK.TRANS64.TRYWAIT P0, [UR4+0x70], R5 ;  /* 0x00007005ff0075a7 */ /* 0x000ee80008001104 */
[----:B------:R-:W-:Y:S01]  /*2b50*/  PRMT R6, R0, 0x654, R7 ;  /* 0x0000065400067816 */ /* 0x000fe20000000007 */
[----:B--2---:R-:W-:Y:S01]  /*2b60*/  @!P2 IMAD.MOV.U32 R4, RZ, RZ, 0x10 ;  /* 0x00000010ff04a424 */ /* 0x004fe200078e00ff */
[----:B---3--:R-:W-:Y:S06]  /*2b70*/  @!P0 BRA `(.L_x_48) ;  /* 0x0000006800408947 */ /* 0x008fec0003800000 */
.L_x_128:
[----:B------:R-:W-:Y:S01]  /*2b80*/  ULEA UR6, UR5, UR42, 0x4 ;  /* 0x0000002a05067291 */ /* 0x000fe2000f8e20ff */
[----:B------:R-:W-:Y:S01]  /*2b90*/  SEL R3, R6, R3, !P2 ;  /* 0x0000000306037207 */ /* 0x000fe20005000000 */
[----:B------:R-:W-:Y:S01]  /*2ba0*/  UIADD3 UR7, UPT, UPT, UR4, 0x60, URZ ;  /* 0x0000006004077890 */ /* 0x000fe2000fffe0ff */
[----:B--2---:R-:W-:Y:S01]  /*2bb0*/  LEA R2, R11, UR42, 0x3 ;  /* 0x0000002a0b027c11 */ /* 0x004fe2000f8e18ff */
[----:B------:R-:W-:Y:S01]  /*2bc0*/  UIADD3 UR6, UPT, UPT, UR6, 0xf0, URZ ;  /* 0x000000f006067890 */ /* 0x000fe2000fffe0ff */
[----:B------:R-:W-:Y:S01]  /*2bd0*/  SHF.L.U32 R5, R10, 0x1f, RZ ;  /* 0x0000001f0a057819 */ /* 0x000fe200000006ff */
[----:B------:R2:W-:Y:S01]  /*2be0*/  @!P2 SYNCS.ARRIVE.TRANS64.RED RZ, [R3+URZ], R4 ;  /* 0x0000000403ffa9a7 */ /* 0x0005e200080004ff */
[----:B------:R-:W-:Y:S01]  /*2bf0*/  UIADD3 UR4, UPT, UPT, UR5, 0x1, URZ ;  /* 0x0000000105047890 */ /* 0x000fe2000fffe0ff */
[----:B------:R-:W-:-:S03]  /*2c00*/  VIADD R8, R8, 0x1 ;  /* 0x0000000108087836 */ /* 0x000fc60000000000 */
[----:B------:R-:W-:Y:S02]  /*2c10*/  UISETP.NE.AND UP0, UPT, UR4, 0x2, UPT ;  /* 0x000000020400788c */ /* 0x000fe4000bf05270 */
[----:B------:R-:W-:Y:S06]  /*2c20*/  UGETNEXTWORKID.BROADCAST [UR6], [UR7] ;  /* 0x00000000060073ca */ /* 0x000fec0008000100 */
[----:B------:R-:W-:Y:S01]  /*2c30*/  USEL UR6, URZ, 0x1, UP0 ;  /* 0x00000001ff067887 */ /* 0x000fe20008000000 */
[----:B------:R-:W-:Y:S01]  /*2c40*/  ISETP.NE.AND P0, PT, R8, 0x2, PT ;  /* 0x000000020800780c */ /* 0x000fe20003f05270 */
[----:B------:R-:W-:Y:S01]  /*2c50*/  USEL UR5, UR4, URZ, UP0 ;  /* 0x000000ff04057287 */ /* 0x000fe20008000000 */
[----:B------:R-:W3:Y:S03]  /*2c60*/  SYNCS.PHASECHK.TRANS64.TRYWAIT P1, [R2+URZ+0x60], R5 ;  /* 0x00006005020075a7 */ /* 0x000ee600080211ff */
[----:B------:R-:W-:Y:S01]  /*2c70*/  LOP3.LUT R12, R12, UR6, RZ, 0x3c, !PT ;  /* 0x000000060c0c7c12 */ /* 0x000fe2000f8e3cff */
[----:B--23--:R-:W-:Y:S07]  /*2c80*/  @!P1 BRA `(.L_x_49) ;  /* 0x0000006800149947 */ /* 0x00cfee0003800000 */
.L_x_129:
[C---:B------:R-:W-:Y:S01]  /*2c90*/  LEA R4, R11.reuse, UR42, 0x4 ;  /* 0x0000002a0b047c11 */ /* 0x040fe2000f8e20ff */
[----:B--2---:R-:W-:Y:S01]  /*2ca0*/  VIADD R2, R2, 0x70 ;  /* 0x0000007002027836 */ /* 0x004fe20000000000 */
[----:B------:R-:W-:Y:S01]  /*2cb0*/  SEL R8, R8, RZ, P0 ;  /* 0x000000ff08087207 */ /* 0x000fe20000000000 */
[----:B------:R-:W-:-:S03]  /*2cc0*/  VIADD R11, R11, 0x1 ;  /* 0x000000010b0b7836 */ /* 0x000fc60000000000 */
[----:B------:R-:W2:Y:S01]  /*2cd0*/  LDS.128 R4, [R4+0xf0] ;  /* 0x0000f00004047984 */ /* 0x000ea20000000c00 */
[----:B------:R-:W-:Y:S02]  /*2ce0*/  PRMT R2, RZ, 0x654, R2 ;  /* 0x00000654ff027816 */ /* 0x000fe40000000002 */
[C---:B------:R-:W-:Y:S01]  /*2cf0*/  ISETP.NE.AND P1, PT, R11.reuse, 0x2, PT ;  /* 0x000000020b00780c */ /* 0x040fe20003f25270 */
[----:B------:R-:W-:Y:S01]  /*2d00*/  @!PT LDS RZ, [RZ] ;  /* 0x00000000fffff984 */ /* 0x000fe20000000800 */
[----:B------:R-:W-:Y:S01]  /*2d10*/  @!PT LDS RZ, [RZ] ;  /* 0x00000000fffff984 */ /* 0x000fe20000000800 */
[----:B------:R-:W-:Y:S01]  /*2d20*/  @!PT LDS RZ, [RZ] ;  /* 0x00000000fffff984 */ /* 0x000fe20000000800 */
[----:B------:R-:W-:Y:S01]  /*2d30*/  @!PT LDS RZ, [RZ] ;  /* 0x00000000fffff984 */ /* 0x000fe20000000800 */
[----:B------:R3:W-:Y:S06]  /*2d40*/  MEMBAR.ALL.CTA ;  /* 0x0000000000007992 */ /* 0x0007ec0000008000 */
[----:B---3--:R-:W3:Y:S01]  /*2d50*/  FENCE.VIEW.ASYNC.S ;  /* 0x00000000000073c6 */ /* 0x008ee20000000000 */
[----:B------:R-:W-:Y:S01]  /*2d60*/  SEL R11, R11, RZ, P1 ;  /* 0x000000ff0b0b7207 */ /* 0x000fe20000800000 */
[----:B---3--:R3:W-:Y:S01]  /*2d70*/  SYNCS.ARRIVE.TRANS64.RED.A1T0 RZ, [R2+URZ], RZ ;  /* 0x000000ff02ff79a7 */ /* 0x0087e200081004ff */
[----:B--2---:R-:W-:-:S02]  /*2d80*/  LOP3.LUT P3, RZ, R6, 0x1, RZ, 0xc0, !PT ;  /* 0x0000000106ff7812 */ /* 0x004fc4000786c0ff */
[----:B------:R-:W-:-:S04]  /*2d90*/  SEL R5, RZ, 0x1, P1 ;  /* 0x00000001ff057807 */ /* 0x000fc80000800000 */
[----:B------:R-:W-:Y:S02]  /*2da0*/  LOP3.LUT R10, R10, R5, RZ, 0x3c, !PT ;  /* 0x000000050a0a7212 */ /* 0x000fe400078e3cff */
[----:B---3--:R-:W-:-:S04]  /*2db0*/  SEL R2, RZ, 0x1, P0 ;  /* 0x00000001ff027807 */ /* 0x008fc80000000000 */
[----:B------:R-:W-:Y:S01]  /*2dc0*/  LOP3.LUT R9, R9, R2, RZ, 0x3c, !PT ;  /* 0x0000000209097212 */ /* 0x000fe200078e3cff */
[----:B------:R-:W-:Y:S06]  /*2dd0*/  @P3 BRA `(.L_x_50) ;  /* 0xfffffffc002c3947 */ /* 0x000fec000383ffff */
[----:B------:R-:W-:Y:S01]  /*2de0*/  ULEA UR4, UR5, UR42, 0x3 ;  /* 0x0000002a05047291 */ /* 0x000fe2000f8e18ff */
[----:B------:R-:W-:-:S08]  /*2df0*/  SHF.L.U32 R3, R12, 0x1f, RZ ;  /* 0x0000001f0c037819 */ /* 0x000fd000000006ff */
[----:B------:R-:W2:Y:S02]  /*2e00*/  SYNCS.PHASECHK.TRANS64 P0, [UR4+0x70], R3 ;  /* 0x00007003ff0075a7 */ /* 0x000ea40008001004 */
[----:B--2---:R-:W-:Y:S05]  /*2e10*/  @P0 BRA `(.L_x_51) ;  /* 0x0000000000080947 */ /* 0x004fea0003800000 */
[----:B------:R-:W2:Y:S02]  /*2e20*/  SYNCS.PHASECHK.TRANS64.TRYWAIT P0, [UR4+0x70], R3 ;  /* 0x00007003ff0075a7 */ /* 0x000ea40008001104 */
[----:B--2---:R-:W-:Y:S05]  /*2e30*/  @!P0 BRA `(.L_x_52) ;  /* 0x0000006400bc8947 */ /* 0x004fea0003800000 */
.L_x_51:
[----:B------:R-:W-:-:S04]  /*2e40*/  UIADD3 UR6, UPT, UPT, UR5, 0x1, URZ ;  /* 0x0000000105067890 */ /* 0x000fc8000fffe0ff */
[----:B------:R-:W-:-:S04]  /*2e50*/  UISETP.NE.AND UP0, UPT, UR6, 0x2, UPT ;  /* 0x000000020600788c */ /* 0x000fc8000bf05270 */
[----:B------:R-:W-:Y:S02]  /*2e60*/  USEL UR7, URZ, 0x1, UP0 ;  /* 0x00000001ff077887 */ /* 0x000fe40008000000 */
[----:B------:R-:W-:-:S04]  /*2e70*/  USEL UR6, UR6, URZ, UP0 ;  /* 0x000000ff06067287 */ /* 0x000fc80008000000 */
[----:B------:R-:W-:Y:S01]  /*2e80*/  ULEA UR6, UR6, UR42, 0x3 ;  /* 0x0000002a06067291 */ /* 0x000fe2000f8e18ff */
[----:B--2---:R-:W-:-:S04]  /*2e90*/  LOP3.LUT R3, R12, UR7, RZ, 0x3c, !PT ;  /* 0x000000070c037c12 */ /* 0x004fc8000f8e3cff */
[----:B------:R-:W-:-:S04]  /*2ea0*/  SHF.L.U32 R0, R3, 0x1f, RZ ;  /* 0x0000001f03007819 */ /* 0x000fc800000006ff */
[----:B------:R-:W2:Y:S02]  /*2eb0*/  SYNCS.PHASECHK.TRANS64 P0, [UR6+0x70], R0 ;  /* 0x00007000ff0075a7 */ /* 0x000ea40008001006 */
[----:B-12---:R-:W-:Y:S05]  /*2ec0*/  @P0 EXIT ;  /* 0x000000000000094d */ /* 0x006fea0003800000 */
[----:B------:R-:W-:Y:S02]  /*2ed0*/  SHF.L.U32 R3, R3, 0x1f, RZ ;  /* 0x0000001f03037819 */ /* 0x000fe400000006ff */
[----:B------:R-:W-:-:S07]  /*2ee0*/  MOV R0, UR6 ;  /* 0x0000000600007c02 */ /* 0x000fce0008000f00 */
.L_x_53:
[----:B-1----:R1:W2:Y:S02]  /*2ef0*/  SYNCS.PHASECHK.TRANS64.TRYWAIT P0, [R0+URZ+0x70], R3 ;  /* 0x00007003000075a7 */ /* 0x0022a400080011ff */
[----:B--2---:R-:W-:Y:S05]  /*2f00*/  @!P0 NANOSLEEP.SYNCS 0x989680 ;  /* 0x009896800000895d */ /* 0x004fea0003900000 */
[----:B------:R-:W2:Y:S02]  /*2f10*/  @!P0 SYNCS.PHASECHK.TRANS64 P0, [R0+URZ+0x70], R3 ;  /* 0x00007003000085a7 */ /* 0x000ea400080010ff */
[----:B--2---:R-:W-:Y:S05]  /*2f20*/  @P0 EXIT ;  /* 0x000000000000094d */ /* 0x004fea0003800000 */
[----:B------:R-:W-:Y:S05]  /*2f30*/  BRA `(.L_x_53) ;  /* 0xfffffffc00ec7947 */ /* 0x000fea000383ffff */
.L_x_46:
[----:B------:R-:W-:Y:S05]  /*2f40*/  BRA.U UP4, `(.L_x_54) ;  /* 0x0000001104407547 */ /* 0x000fea000b800000 */
[----:B------:R-:W-:Y:S01]  /*2f50*/  UMOV UR4, 0x40 ;  /* 0x0000004000047882 */ /* 0x000fe20000000000 */
[----:B------:R-:W-:Y:S01]  /*2f60*/  NOP ;  /* 0x0000000000007918 */ /* 0x000fe20000000000 */
[----:B------:R-:W-:-:S03]  /*2f70*/  ULEA UR5, UR42, UR4, 0x18 ;  /* 0x000000042a057291 */ /* 0x000fc6000f8ec0ff */
[----:B------:R-:W-:Y:S02]  /*2f80*/  UMOV UR4, 0x400 ;  /* 0x0000040000047882 */ /* 0x000fe40000000000 */
[----:B------:R-:W-:-:S04]  /*2f90*/  ULEA UR42, UR42, UR4, 0x18 ;  /* 0x000000042a2a7291 */ /* 0x000fc8000f8ec0ff */
[----:B------:R-:W2:Y:S02]  /*2fa0*/  LDS.U8 R0, [UR5+0x1c] ;  /* 0x00001c05ff007984 */ /* 0x000ea40008000000 */
[----:B--2---:R-:W-:-:S13]  /*2fb0*/  ISETP.NE.AND P0, PT, R0, RZ, PT ;  /* 0x000000ff0000720c */ /* 0x004fda0003f05270 */
[----:B------:R-:W-:Y:S05]  /*2fc0*/  @P0 BRA `(.L_x_55) ;  /* 0x0000000000580947 */ /* 0x000fea0003800000 */
[----:B------:R-:W-:-:S13]  /*2fd0*/  ELECT P0, URZ, PT ;  /* 0x0000000000ff782f */ /* 0x000fda0003800000 */
[----:B------:R-:W-:Y:S05]  /*2fe0*/  @!P0 BRA `(.L_x_56) ;  /* 0x0000000000608947 */ /* 0x000fea0003800000 */
[----:B------:R-:W-:Y:S01]  /*2ff0*/  UMOV UR4, 0x10 ;  /* 0x0000001000047882 */ /* 0x000fe20000000000 */
[----:B------:R-:W-:Y:S01]  /*3000*/  HFMA2 R0, -RZ, RZ, 0, 5.9604644775390625e-08 ;  /* 0x00000001ff007431 */ /* 0x000fe200000001ff */
[----:B------:R-:W-:-:S03]  /*3010*/  MOV R3, 0xffff ;  /* 0x0000ffff00037802 */ /* 0x000fc60000000f00 */
[----:B------:R-:W-:Y:S04]  /*3020*/  DEPBAR.LE SB2, 0x36 ;  /* 0x0000ad800000791a */ /* 0x000fe80000000000 */
[----:B------:R-:W2:Y:S02]  /*3030*/  UTCATOMSWS.FIND_AND_SET.ALIGN UP0, UR4, UR4 ;  /* 0x00000004000475e3 */ /* 0x000ea40008000800 */
[----:B--2---:R-:W-:Y:S01]  /*3040*/  MOV R4, UR4 ;  /* 0x0000000400047c02 */ /* 0x004fe20008000f00 */
[----:B------:R-:W-:Y:S06]  /*3050*/  BRA.U UP0, `(.L_x_57) ;  /* 0x0000000100187547 */ /* 0x000fec000b800000 */
.L_x_58:
[----:B------:R-:W-:Y:S05]  /*3060*/  NANOSLEEP 0x64 ;  /* 0x000000640000795d */ /* 0x000fea0003800000 */
[----:B------:R-:W-:-:S05]  /*3070*/  UMOV UR4, 0x10 ;  /* 0x0000001000047882 */ /* 0x000fca0000000000 */
[----:B------:R-:W-:Y:S04]  /*3080*/  DEPBAR.LE SB2, 0x36 ;  /* 0x0000ad800000791a */ /* 0x000fe80000000000 */
[----:B------:R-:W2:Y:S02]  /*3090*/  UTCATOMSWS.FIND_AND_SET.ALIGN UP0, UR4, UR4 ;  /* 0x00000004000475e3 */ /* 0x000ea40008000800 */
[----:B--2---:R-:W-:Y:S01]  /*30a0*/  MOV R4, UR4 ;  /* 0x0000000400047c02 */ /* 0x004fe20008000f00 */
[----:B------:R-:W-:Y:S05]  /*30b0*/  BRA.U !UP0, `(.L_x_58) ;  /* 0xfffffffd08e87547 */ /* 0x000fea000b83ffff */
.L_x_57:
[-C--:B------:R-:W-:Y:S02]  /*30c0*/  SHF.L.U32 R3, R3, R4.reuse, RZ ;  /* 0x0000000403037219 */ /* 0x080fe400000006ff */
[----:B------:R-:W-:Y:S01]  /*30d0*/  SHF.L.U32 R0, R0, R4, RZ ;  /* 0x0000000400007219 */ /* 0x000fe200000006ff */
[----:B------:R-:W-:Y:S02]  /*30e0*/  IMAD.SHL.U32 R4, R4, 0x20, RZ ;  /* 0x0000002004047824 */ /* 0x000fe400078e00ff */
[----:B------:R2:W-:Y:S04]  /*30f0*/  ATOMS.OR RZ, [UR5+0x14], R3 ;  /* 0x00001403ffff798c */ /* 0x0005e8000b000005 */
[----:B------:R2:W-:Y:S04]  /*3100*/  ATOMS.OR RZ, [UR5+0x18], R0 ;  /* 0x00001800ffff798c */ /* 0x0005e8000b000005 */
[----:B------:R2:W-:Y:S01]  /*3110*/  STS [UR42+0x110], R4 ;  /* 0x00011004ff007988 */ /* 0x0005e2000800082a */
[----:B------:R-:W-:Y:S05]  /*3120*/  BRA `(.L_x_56) ;  /* 0x0000000000107947 */ /* 0x000fea0003800000 */
.L_x_55:
[----:B------:R-:W-:Y:S02]  /*3130*/  MOV R0, 0xffffffff ;  /* 0xffffffff00007802 */ /* 0x000fe40000000f00 */
[----:B------:R-:W-:-:S03]  /*3140*/  MOV R4, 0x3170 ;  /* 0x0000317000047802 */ /* 0x000fc60000000f00 */
[----:B------:R2:W-:Y:S04]  /*3150*/  STS [UR42+0x110], R0 ;  /* 0x00011000ff007988 */ /* 0x0005e8000800082a */
[----:B-12--5:R-:W-:Y:S05]  /*3160*/  CALL.REL.NOINC `($__internal_1_$__cuda_sm10x_tcgen05_guardrail_trap_phase_invalid_during_alloc) ;  /* 0x0000006800507944 */ /* 0x026fea0003c00000 */
.L_x_56:
[----:B------:R-:W-:Y:S05]  /*3170*/  WARPSYNC.ALL ;  /* 0x0000000000007948 */ /* 0x000fea0003800000 */
[----:B------:R-:W3:Y:S01]  /*3180*/  S2UR UR4, SR_CgaCtaId ;  /* 0x00000000000479c3 */ /* 0x000ee20000008800 */
[----:B------:R-:W-:Y:S01]  /*3190*/  UMOV UR43, 0x400 ;  /* 0x00000400002b7882 */ /* 0x000fe20000000000 */
[----:B------:R-:W-:-:S06]  /*31a0*/  NOP ;  /* 0x0000000000007918 */ /* 0x000fcc0000000000 */
[----:B------:R-:W-:Y:S06]  /*31b0*/  BAR.ARV 0x6, 0xa0 ;  /* 0x0182800000007b1d */ /* 0x000fec0000002000 */
[----:B------:R-:W4:Y:S01]  /*31c0*/  LDCU UR6, c[0x0][0x38c] ;  /* 0x00007180ff0677ac */ /* 0x000f220008000800 */
[----:B------:R-:W-:Y:S01]  /*31d0*/  LOP3.LUT R2, R2, 0xffff, RZ, 0xc0, !PT ;  /* 0x0000ffff02027812 */ /* 0x000fe200078ec0ff */
[----:B------:R-:W-:Y:S01]  /*31e0*/  IMAD.MOV.U32 R11, RZ, RZ, 0x1 ;  /* 0x00000001ff0b7424 */ /* 0x000fe200078e00ff */
[----:B------:R-:W-:Y:S01]  /*31f0*/  CS2R R8, SRZ ;  /* 0x0000000000087805 */ /* 0x000fe2000001ff00 */
[----:B------:R-:W1:Y:S01]  /*3200*/  LDCU UR7, c[0x0][0x38c] ;  /* 0x00007180ff0777ac */ /* 0x000e620008000800 */
[----:B------:R-:W-:Y:S01]  /*3210*/  R2UR UR44, R2 ;  /* 0x00000000022c72ca */ /* 0x000fe200000e0000 */
[----:B------:R-:W-:Y:S01]  /*3220*/  IMAD.MOV.U32 R10, RZ, RZ, RZ ;  /* 0x000000ffff0a7224 */ /* 0x000fe200078e00ff */
[----:B------:R-:W-:Y:S01]  /*3230*/  UMOV UR46, URZ ;  /* 0x000000ff002e7c82 */ /* 0x000fe20008000000 */
[----:B------:R-:W-:Y:S01]  /*3240*/  UMOV UR41, URZ ;  /* 0x000000ff00297c82 */ /* 0x000fe20008000000 */
[----:B---3--:R-:W-:Y:S01]  /*3250*/  ULEA UR43, UR4, UR43, 0x18 ;  /* 0x0000002b042b7291 */ /* 0x008fe2000f8ec0ff */
[----:B------:R-:W-:Y:S01]  /*3260*/  UMOV UR62, 0x0 ;  /* 0x00000000003e7882 */ /* 0x000fe20000000000 */
[----:B------:R-:W-:-:S02]  /*3270*/  UMOV UR63, 0x42c0490 ;  /* 0x042c0490003f7882 */ /* 0x000fc40000000000 */
[----:B------:R-:W-:Y:S02]  /*3280*/  UIADD3 UR5, UPT, UPT, UR43, 0xb300, URZ ;  /* 0x0000b3002b057890 */ /* 0x000fe4000fffe0ff */
[----:B------:R-:W-:Y:S02]  /*3290*/  UIADD3 UR4, UPT, UPT, UR43, 0x17300, URZ ;  /* 0x000173002b047890 */ /* 0x000fe4000fffe0ff */
[----:B----4-:R-:W-:Y:S01]  /*32a0*/  UIADD3 UR6, UPT, UPT, UR6, 0x7f, URZ ;  /* 0x0000007f06067890 */ /* 0x010fe2000fffe0ff */
[----:B--2---:R-:W2:Y:S01]  /*32b0*/  LDS R0, [UR43+0x110] ;  /* 0x0001102bff007984 */ /* 0x004ea20008000800 */
[----:B------:R-:W-:Y:S02]  /*32c0*/  USHF.R.U32.HI UR5, URZ, 0x4, UR5 ;  /* 0x00000004ff057899 */ /* 0x000fe40008011605 */
[----:B------:R-:W-:Y:S02]  /*32d0*/  USHF.R.S32.HI UR64, URZ, 0x1f, UR6 ;  /* 0x0000001fff407899 */ /* 0x000fe40008011406 */
[----:B------:R-:W-:-:S02]  /*32e0*/  USHF.R.U32.HI UR4, URZ, 0x4, UR4 ;  /* 0x00000004ff047899 */ /* 0x000fc40008011604 */
[----:B------:R-:W-:Y:S02]  /*32f0*/  ULEA.HI UR64, UR64, UR6, URZ, 0x7 ;  /* 0x0000000640407291 */ /* 0x000fe4000f8f38ff */
[----:B------:R-:W-:Y:S02]  /*3300*/  ULOP3.LUT UR5, UR5, 0x3fff, URZ, 0xc0, !UPT ;  /* 0x00003fff05057892 */ /* 0x000fe4000f8ec0ff */
[----:B------:R-:W-:Y:S02]  /*3310*/  USHF.R.S32.HI UR64, URZ, 0x7, UR64 ;  /* 0x00000007ff407899 */ /* 0x000fe40008011440 */
[----:B------:R-:W-:Y:S02]  /*3320*/  ULOP3.LUT UR4, UR4, 0x3fff, URZ, 0xc0, !UPT ;  /* 0x00003fff04047892 */ /* 0x000fe4000f8ec0ff */
[----:B------:R-:W-:Y:S01]  /*3330*/  UISETP.LT.AND UP0, UPT, UR64, 0x1, UPT ;  /* 0x000000014000788c */ /* 0x000fe2000bf01270 */
[----:B------:R-:W-:Y:S01]  /*3340*/  UMOV UR60, 0x0 ;  /* 0x00000000003c7882 */ /* 0x000fe20000000000 */
[----:B------:R-:W-:-:S02]  /*3350*/  UMOV UR61, 0x42c0490 ;  /* 0x042c0490003d7882 */ /* 0x000fc40000000000 */
[----:B------:R-:W-:Y:S01]  /*3360*/  USEL UR65, UR64, 0x1, !UP0 ;  /* 0x0000000140417887 */ /* 0x000fe2000c000000 */
[----:B------:R-:W-:Y:S01]  /*3370*/  UMOV UR58, 0x0 ;  /* 0x00000000003a7882 */ /* 0x000fe20000000000 */
[----:B------:R-:W-:Y:S01]  /*3380*/  UMOV UR59, 0x42c0490 ;  /* 0x042c0490003b7882 */ /* 0x000fe20000000000 */
[----:B------:R-:W-:Y:S01]  /*3390*/  UMOV UR56, 0x0 ;  /* 0x0000000000387882 */ /* 0x000fe20000000000 */
[----:B------:R-:W-:Y:S01]  /*33a0*/  UMOV UR57, 0x42c0490 ;  /* 0x042c049000397882 */ /* 0x000fe20000000000 */
[----:B------:R-:W-:Y:S01]  /*33b0*/  UMOV UR54, 0x0 ;  /* 0x0000000000367882 */ /* 0x000fe20000000000 */
[----:B------:R-:W-:Y:S01]  /*33c0*/  UMOV UR55, 0x42c0490 ;  /* 0x042c049000377882 */ /* 0x000fe20000000000 */
[----:B------:R-:W-:Y:S01]  /*33d0*/  UMOV UR52, 0x0 ;  /* 0x0000000000347882 */ /* 0x000fe20000000000 */
[----:B------:R-:W-:Y:S01]  /*33e0*/  UMOV UR53, 0x42c0490 ;  /* 0x042c049000357882 */ /* 0x000fe20000000000 */
[----:B------:R-:W-:Y:S02]  /*33f0*/  ULOP3.LUT UR45, UR5, 0x10000, URZ, 0xfc, !UPT ;  /* 0x00010000052d7892 */ /* 0x000fe4000f8efcff */
[----:B------:R-:W-:-:S02]  /*3400*/  ULOP3.LUT UR4, UR4, 0x10000, URZ, 0xfc, !UPT ;  /* 0x0001000004047892 */ /* 0x000fc4000f8efcff */
[----:B------:R-:W-:Y:S02]  /*3410*/  UIADD3 UR65, UPT, UPT, -UR65, URZ, URZ ;  /* 0x000000ff41417290 */ /* 0x000fe4000fffe1ff */
[----:B-1----:R-:W-:Y:S01]  /*3420*/  UISETP.GE.AND UP4, UPT, UR7, 0x1, UPT ;  /* 0x000000010700788c */ /* 0x002fe2000bf86270 */
[----:B------:R-:W-:Y:S01]  /*3430*/  UMOV UR50, 0x0 ;  /* 0x0000000000327882 */ /* 0x000fe20000000000 */
[----:B------:R-:W-:Y:S01]  /*3440*/  UMOV UR51, 0x42c0490 ;  /* 0x042c049000337882 */ /* 0x000fe20000000000 */
[----:B------:R-:W-:Y:S01]  /*3450*/  UMOV UR48, 0x0 ;  /* 0x0000000000307882 */ /* 0x000fe20000000000 */
[----:B--2---:R-:W-:Y:S01]  /*3460*/  R2UR UR66, R0 ;  /* 0x00000000004272ca */ /* 0x004fe200000e0000 */
[----:B------:R-:W-:-:S14]  /*3470*/  UMOV UR49, 0x42c0490 ;  /* 0x042c049000317882 */ /* 0x000fdc0000000000 */
.L_x_65:
[----:B------:R-:W-:Y:S02]  /*3480*/  LEA R0, R10, UR43, 0x3 ;  /* 0x0000002b0a007c11 */ /* 0x000fe4000f8e18ff */
[----:B------:R-:W-:Y:S02]  /*3490*/  SHF.L.U32 R5, R9, 0x1f, RZ ;  /* 0x0000001f09057819 */ /* 0x000fe400000006ff */
[----:B------:R-:W-:Y:S01]  /*34a0*/  PLOP3.LUT P0, PT, PT, PT, UP4, 0x80, 0x8 ;  /* 0x000000000008781c */ /* 0x000fe20003f0f048 */
[----:B------:R-:W-:Y:S01]  /*34b0*/  VIADD R3, R0, 0x70 ;  /* 0x0000007000037836 */ /* 0x000fe20000000000 */
[----:B-1----:R-:W1:Y:S02]  /*34c0*/  SYNCS.PHASECHK.TRANS64.TRYWAIT P1, [R0+URZ+0x60], R5 ;  /* 0x00006005000075a7 */ /* 0x002e6400080211ff */
[----:B-1-3--:R-:W-:Y:S09]  /*34d0*/  @!P1 BRA `(.L_x_59) ;  /* 0x00000060002c9947 */ /* 0x00aff20003800000 */
.L_x_131:
[----:B------:R-:W-:Y:S01]  /*34e0*/  LEA R4, R10, UR43, 0x4 ;  /* 0x0000002b0a047c11 */ /* 0x000fe2000f8e20ff */
[----:B------:R-:W-:Y:S01]  /*34f0*/  @UP4 ULEA UR5, UR41, UR43, 0x3 ;  /* 0x0000002b29054291 */ /* 0x000fe2000f8e18ff */
[----:B------:R-:W-:Y:S01]  /*3500*/  PLOP3.LUT P2, PT, PT, PT, PT, 0x80, 0x8 ;  /* 0x000000000008781c */ /* 0x000fe20003f4f070 */
[----:B------:R-:W-:Y:S01]  /*3510*/  ULEA UR47, UR46, UR43, 0x3 ;  /* 0x0000002b2e2f7291 */ /* 0x000fe2000f8e18ff */
[----:B------:R-:W-:Y:S02]  /*3520*/  PRMT R3, RZ, 0x654, R3 ;  /* 0x00000654ff037816 */ /* 0x000fe40000000003 */
[----:B-1----:R-:W1:Y:S01]  /*3530*/  LDS.128 R4, [R4+0xf0] ;  /* 0x0000f00004047984 */ /* 0x002e620000000c00 */
[----:B------:R-:W-:Y:S02]  /*3540*/  @P0 SHF.L.U32 R2, R8, 0x1f, RZ ;  /* 0x0000001f08020819 */ /* 0x000fe400000006ff */
[----:B------:R-:W-:Y:S01]  /*3550*/  SHF.L.U32 R0, R11, 0x1f, RZ ;  /* 0x0000001f0b007819 */ /* 0x000fe200000006ff */
[----:B------:R-:W-:Y:S01]  /*3560*/  @!PT LDS RZ, [RZ] ;  /* 0x00000000fffff984 */ /* 0x000fe20000000800 */
[----:B------:R-:W-:Y:S01]  /*3570*/  @!PT LDS RZ, [RZ] ;  /* 0x00000000fffff984 */ /* 0x000fe20000000800 */
[----:B------:R-:W-:Y:S01]  /*3580*/  @!PT LDS RZ, [RZ] ;  /* 0x00000000fffff984 */ /* 0x000fe20000000800 */
[----:B------:R-:W-:Y:S01]  /*3590*/  @!PT LDS RZ, [RZ] ;  /* 0x00000000fffff984 */ /* 0x000fe20000000800 */
[----:B------:R2:W-:Y:S06]  /*35a0*/  MEMBAR.ALL.CTA ;  /* 0x0000000000007992 */ /* 0x0005ec0000008000 */
[----:B--2---:R-:W2:Y:S02]  /*35b0*/  FENCE.VIEW.ASYNC.S ;  /* 0x00000000000073c6 */ /* 0x004ea40000000000 */
[----:B--2---:R2:W-:Y:S01]  /*35c0*/  SYNCS.ARRIVE.TRANS64.RED.A1T0 RZ, [R3+URZ], RZ ;  /* 0x000000ff03ff79a7 */ /* 0x0045e200081004ff */
[----:B------:R2:W3:Y:S01]  /*35d0*/  @P0 SYNCS.PHASECHK.TRANS64.TRYWAIT P2, [UR5], R2 ;  /* 0x00000002ff0005a7 */ /* 0x0004e20008041105 */
[----:B------:R-:W-:Y:S01]  /*35e0*/  ULEA.HI UR5, UR46, UR46, URZ, 0x1 ;  /* 0x0000002e2e057291 */ /* 0x000fe2000f8f08ff */
[----:B-1----:R-:W-:-:S03]  /*35f0*/  LOP3.LUT P1, RZ, R6, 0x1, RZ, 0xc0, !PT ;  /* 0x0000000106ff7812 */ /* 0x002fc6000782c0ff */
[----:B------:R-:W-:Y:S02]  /*3600*/  ULOP3.LUT UR6, UR5, 0xffe, URZ, 0xc0, !UPT ;  /* 0x00000ffe05067892 */ /* 0x000fe4000f8ec0ff */
[----:B------:R-:W-:Y:S02]  /*3610*/  USHF.R.U32.HI UR38, URZ, 0x1, UR5 ;  /* 0x00000001ff267899 */ /* 0x000fe40008011605 */
[----:B------:R-:W-:Y:S02]  /*3620*/  UIADD3 UR5, UPT, UPT, -UR6, UR46, URZ ;  /* 0x0000002e06057290 */ /* 0x000fe4000fffe1ff */
[----:B------:R-:W-:-:S04]  /*3630*/  UIMAD UR38, UR38, 0xb0, UR66 ;  /* 0x000000b0262678a4 */ /* 0x000fc8000f8e0242 */
[----:B------:R-:W-:Y:S01]  /*3640*/  ULEA UR38, UR5, UR38, 0x14 ;  /* 0x0000002605267291 */ /* 0x000fe2000f8ea0ff */
[----:B------:R-:W1:Y:S02]  /*3650*/  SYNCS.PHASECHK.TRANS64.TRYWAIT P0, [UR47+0xa0], R0 ;  /* 0x0000a000ff0075a7 */ /* 0x000e64000800112f */
[----:B-123--:R-:W-:Y:S09]  /*3660*/  @!P0 BRA `(.L_x_60) ;  /* 0x0000005c00dc8947 */ /* 0x00eff20003800000 */
.L_x_133:
[----:B------:R-:W-:Y:S01]  /*3670*/  IADD3 R10, PT, PT, R10, 0x1, RZ ;  /* 0x000000010a0a7810 */ /* 0x000fe20007ffe0ff */
[----:B------:R-:W-:Y:S06]  /*3680*/  BRA.U !UP4, `(.L_x_61) ;  /* 0x000000050c107547 */ /* 0x000fec000b800000 */
[----:B------:R-:W-:Y:S01]  /*3690*/  UPLOP3.LUT UP2, UPT, UPT, UPT, UPT, 0x40, 0x4 ;  /* 0x000000000004789c */ /* 0x000fe20003f4e870 */
[----:B------:R-:W-:Y:S01]  /*36a0*/  UMOV UR40, UR65 ;  /* 0x0000004100287c82 */ /* 0x000fe20008000000 */
[----:B------:R-:W-:Y:S01]  /*36b0*/  UMOV UR39, UR64 ;  /* 0x0000004000277c82 */ /* 0x000fe20008000000 */
[----:B------:R-:W-:-:S08]  /*36c0*/  UMOV UR5, UR41 ;  /* 0x0000002900057c82 */ /* 0x000fd00008000000 */
.L_x_64:
[----:B------:R-:W-:Y:S02]  /*36d0*/  UIADD3 UR40, UPT, UPT, UR40, 0x1, URZ ;  /* 0x0000000128287890 */ /* 0x000fe4000fffe0ff */
[----:B--2---:R-:W-:Y:S02]  /*36e0*/  ULEA UR7, UR5, UR43, 0x3 ;  /* 0x0000002b05077291 */ /* 0x004fe4000f8e18ff */
[----:B------:R-:W-:Y:S01]  /*36f0*/  UISETP.NE.AND UP3, UPT, UR40, URZ, UPT ;  /* 0x000000ff2800728c */ /* 0x000fe2000bf65270 */
[----:B---3--:R-:W-:Y:S10]  /*3700*/  @P2 BRA `(.L_x_62) ;  /* 0x00000000000c2947 */ /* 0x008ff40003800000 */
[----:B-1----:R-:W-:Y:S04]  /*3710*/  SHF.L.U32 R3, R8, 0x1f, RZ ;  /* 0x0000001f08037819 */ /* 0x002fe800000006ff */
[----:B------:R-:W1:Y:S02]  /*3720*/  SYNCS.PHASECHK.TRANS64.TRYWAIT P0, [UR7], R3 ;  /* 0x00000003ff0075a7 */ /* 0x000e640008001107 */
[----:B-1----:R-:W-:Y:S05]  /*3730*/  @!P0 BRA `(.L_x_63) ;  /* 0x0000005c00c08947 */ /* 0x002fea0003800000 */
.L_x_62:
[----:B------:R-:W-:Y:S01]  /*3740*/  UISETP.NE.AND UP0, UPT, UR39, 0x1, UPT ;  /* 0x000000012700788c */ /* 0x000fe2000bf05270 */
[----:B------:R-:W-:Y:S01]  /*3750*/  PLOP3.LUT P2, PT, PT, PT, PT, 0x80, 0x8 ;  /* 0x000000000008781c */ /* 0x000fe20003f4f070 */
[----:B------:R-:W-:Y:S02]  /*3760*/  UIADD3 UR6, UPT, UPT, UR5, 0x1, URZ ;  /* 0x0000000105067890 */ /* 0x000fe4000fffe0ff */
[----:B------:R-:W-:Y:S02]  /*3770*/  UIADD3 UR42, UPT, UPT, UR7, 0x18, URZ ;  /* 0x00000018072a7890 */ /* 0x000fe4000fffe0ff */
[----:B------:R-:W-:Y:S01]  /*3780*/  UISETP.NE.AND UP1, UPT, UR6, 0x3, UPT ;  /* 0x000000030600788c */ /* 0x000fe2000bf25270 */
[----:B------:R-:W-:Y:S01]  /*3790*/  PLOP3.LUT P0, PT, PT, PT, UP0, 0x80, 0x8 ;  /* 0x000000000008781c */ /* 0x000fe20003f0f008 */
[----:B------:R-:W-:Y:S02]  /*37a0*/  UIADD3 UR39, UPT, UPT, UR39, -0x1, URZ ;  /* 0xffffffff27277890 */ /* 0x000fe4000fffe0ff */
[----:B------:R-:W-:Y:S02]  /*37b0*/  USEL UR8, URZ, 0x1, UP1 ;  /* 0x00000001ff087887 */ /* 0x000fe40008800000 */
[----:B------:R-:W-:Y:S01]  /*37c0*/  USEL UR41, UR6, URZ, UP1 ;  /* 0x000000ff06297287 */ /* 0x000fe20008800000 */
[----:B------:R-:W-:Y:S01]  /*37d0*/  UMOV UR7, 0x40004040 ;  /* 0x4000404000077882 */ /* 0x000fe20000000000 */
[----:B------:R-:W-:Y:S02]  /*37e0*/  UMOV UR9, 0x40004040 ;  /* 0x4000404000097882 */ /* 0x000fe40000000000 */
[----:B------:R-:W-:Y:S01]  /*37f0*/  @UP0 ULEA UR6, UR41, UR43, 0x3 ;  /* 0x0000002b29060291 */ /* 0x000fe2000f8e18ff */
[----:B------:R-:W-:Y:S01]  /*3800*/  LOP3.LUT R8, R8, UR8, RZ, 0x3c, !PT ;  /* 0x0000000808087c12 */ /* 0x000fe2000f8e3cff */
[----:B------:R-:W-:Y:S01]  /*3810*/  ULEA UR8, UR5, UR45, 0xa ;  /* 0x0000002d05087291 */ /* 0x000fe2000f8e50ff */
[----:B------:R-:W-:Y:S02]  /*3820*/  UMOV UR37, 0x40004040 ;  /* 0x4000404000257882 */ /* 0x000fe40000000000 */
[----:B-1----:R-:W-:Y:S01]  /*3830*/  @P0 SHF.L.U32 R0, R8, 0x1f, RZ ;  /* 0x0000001f08000819 */ /* 0x002fe200000006ff */
[----:B------:R-:W-:Y:S02]  /*3840*/  UIADD3 UR34, UPT, UPT, UR8, 0x2, URZ ;  /* 0x0000000208227890 */ /* 0x000fe4000fffe0ff */
[----:B------:R-:W-:Y:S01]  /*3850*/  UIADD3 UR30, UPT, UPT, UR8, 0x4, URZ ;  /* 0x00000004081e7890 */ /* 0x000fe2000fffe0ff */
[----:B------:R2:W3:Y:S01]  /*3860*/  @P0 SYNCS.PHASECHK.TRANS64.TRYWAIT P2, [UR6], R0 ;  /* 0x00000000ff0005a7 */ /* 0x0004e20008041106 */
[----:B------:R-:W-:Y:S02]  /*3870*/  UIMAD UR6, UR5, 0xb00, UR4 ;  /* 0x00000b00050678a4 */ /* 0x000fe4000f8e0204 */
[----:B------:R-:W-:Y:S02]  /*3880*/  UIADD3 UR26, UPT, UPT, UR8, 0x6, URZ ;  /* 0x00000006081a7890 */ /* 0x000fe4000fffe0ff */
[----:B------:R-:W-:Y:S02]  /*3890*/  UIADD3 UR36, UPT, UPT, UR6, 0x2, URZ ;  /* 0x0000000206247890 */ /* 0x000fe4000fffe0ff */
[----:B------:R-:W-:Y:S02]  /*38a0*/  UIADD3 UR32, UPT, UPT, UR6, 0x4, URZ ;  /* 0x0000000406207890 */ /* 0x000fe4000fffe0ff */
[----:B------:R-:W-:Y:S01]  /*38b0*/  UIADD3 UR28, UPT, UPT, UR6, 0x6, URZ ;  /* 0x00000006061c7890 */ /* 0x000fe2000fffe0ff */
[----:B------:R2:W-:Y:S01]  /*38c0*/  UTCHMMA gdesc[UR8], gdesc[UR6], tmem[UR38], tmem[UR62], idesc[UR63], UP2 ;  /* 0x00ff3e06080075ea */ /* 0x0005e20009000026 */
[----:B------:R-:W-:Y:S02]  /*38d0*/  UIADD3 UR24, UPT, UPT, UR6, 0x580, URZ ;  /* 0x0000058006187890 */ /* 0x000fe4000fffe0ff */
[----:B------:R-:W-:Y:S02]  /*38e0*/  UIADD3 UR22, UPT, UPT, UR8, 0x200, URZ ;  /* 0x0000020008167890 */ /* 0x000fe4000fffe0ff */
[----:B------:R-:W-:Y:S02]  /*38f0*/  UIADD3 UR20, UPT, UPT, UR6, 0x582, URZ ;  /* 0x0000058206147890 */ /* 0x000fe4000fffe0ff */
[----:B------:R-:W-:Y:S02]  /*3900*/  UIADD3 UR18, UPT, UPT, UR8, 0x202, URZ ;  /* 0x0000020208127890 */ /* 0x000fe4000fffe0ff */
[----:B------:R-:W-:Y:S02]  /*3910*/  UIADD3 UR16, UPT, UPT, UR6, 0x584, URZ ;  /* 0x0000058406107890 */ /* 0x000fe4000fffe0ff */
[----:B------:R-:W-:Y:S02]  /*3920*/  UIADD3 UR14, UPT, UPT, UR8, 0x204, URZ ;  /* 0x00000204080e7890 */ /* 0x000fe4000fffe0ff */
[----:B------:R-:W-:Y:S02]  /*3930*/  UIADD3 UR12, UPT, UPT, UR6, 0x586, URZ ;  /* 0x00000586060c7890 */ /* 0x000fe4000fffe0ff */
[----:B------:R-:W-:Y:S02]  /*3940*/  UIADD3 UR10, UPT, UPT, UR8, 0x206, URZ ;  /* 0x00000206080a7890 */ /* 0x000fe4000fffe0ff */
[----:B------:R-:W-:Y:S01]  /*3950*/  UPLOP3.LUT UP2, UPT, UPT, UPT, UPT, 0x80, 0x8 ;  /* 0x000000000008789c */ /* 0x000fe20003f4f070 */
[----:B------:R-:W-:Y:S01]  /*3960*/  UMOV UR35, 0x40004040 ;  /* 0x4000404000237882 */ /* 0x000fe20000000000 */
[----:B------:R-:W-:Y:S01]  /*3970*/  UMOV UR33, 0x40004040 ;  /* 0x4000404000217882 */ /* 0x000fe20000000000 */
[----:B------:R2:W-:Y:S01]  /*3980*/  UTCHMMA gdesc[UR34], gdesc[UR36], tmem[UR38], tmem[UR60], idesc[UR61], UPT ;  /* 0x00ff3c24220075ea */ /* 0x0005e2000b800026 */
        /* <DEDUP_REMOVED lines=14> */
[----:B------:R-:W-:Y:S01]  /*3a70*/  UMOV UR11, 0x40004040 ;  /* 0x40004040000b7882 */ /* 0x000fe20000000000 */
[----:B------:R2:W-:Y:S01]  /*3a80*/  UTCHMMA gdesc[UR14], gdesc[UR16], tmem[UR38], tmem[UR50], idesc[UR51], UPT ;  /* 0x00ff32100e0075ea */ /* 0x0005e2000b800026 */
[----:B------:R2:W-:Y:S01]  /*3a90*/  UTCHMMA gdesc[UR10], gdesc[UR12], tmem[UR38], tmem[UR48], idesc[UR49], UPT ;  /* 0x00ff300c0a0075ea */ /* 0x0005e2000b800026 */
[----:B------:R2:W-:Y:S01]  /*3aa0*/  UTCBAR.MULTICAST [UR42], URZ, UR44 ;  /* 0x000000ff2a0073e9 */ /* 0x0005e2000800082c */
[----:B------:R-:W-:Y:S01]  /*3ab0*/  UMOV UR5, UR41 ;  /* 0x0000002900057c82 */ /* 0x000fe20008000000 */
[----:B------:R-:W-:Y:S05]  /*3ac0*/  BRA.U UP3, `(.L_x_64) ;  /* 0xfffffffd03007547 */ /* 0x000fea000b83ffff */
.L_x_61:
[----:B------:R-:W-:Y:S01]  /*3ad0*/  UIADD3 UR5, UPT, UPT, UR46, 0x1, URZ ;  /* 0x000000012e057890 */ /* 0x000fe2000fffe0ff */
[C---:B------:R-:W-:Y:S01]  /*3ae0*/  ISETP.NE.AND P0, PT, R10.reuse, 0x2, PT ;  /* 0x000000020a00780c */ /* 0x040fe20003f05270 */
[----:B--2---:R-:W-:Y:S02]  /*3af0*/  UIADD3 UR6, UPT, UPT, UR47, 0x80, URZ ;  /* 0x000000802f067890 */ /* 0x004fe4000fffe0ff */
[----:B------:R-:W-:Y:S01]  /*3b00*/  UISETP.NE.AND UP0, UPT, UR5, 0x4, UPT ;  /* 0x000000040500788c */ /* 0x000fe2000bf05270 */
[----:B-1----:R-:W-:Y:S02]  /*3b10*/  SEL R0, RZ, 0x1, P0 ;  /* 0x00000001ff007807 */ /* 0x002fe40000000000 */
[----:B------:R-:W-:Y:S01]  /*3b20*/  SEL R10, R10, RZ, P0 ;  /* 0x000000ff0a0a7207 */ /* 0x000fe20000000000 */
[----:B------:R-:W-:Y:S01]  /*3b30*/  USEL UR7, URZ, 0x1, UP0 ;  /* 0x00000001ff077887 */ /* 0x000fe20008000000 */
[----:B------:R-:W-:Y:S01]  /*3b40*/  LOP3.LUT R9, R9, R0, RZ, 0x3c, !PT ;  /* 0x0000000009097212 */ /* 0x000fe200078e3cff */
[----:B------:R-:W-:Y:S01]  /*3b50*/  USEL UR46, UR5, URZ, UP0 ;  /* 0x000000ff052e7287 */ /* 0x000fe20008000000 */
[----:B------:R1:W-:Y:S03]  /*3b60*/  UTCBAR [UR6], URZ ;  /* 0x000000ff060073e9 */ /* 0x0003e600080000ff */
[----:B------:R-:W-:Y:S01]  /*3b70*/  LOP3.LUT R11, R11, UR7, RZ, 0x3c, !PT ;  /* 0x000000070b0b7c12 */ /* 0x000fe2000f8e3cff */
[----:B------:R-:W-:Y:S07]  /*3b80*/  @P1 BRA `(.L_x_65) ;  /* 0xfffffff8003c1947 */ /* 0x000fee000383ffff */
[----:B------:R-:W2:Y:S01]  /*3b90*/  S2UR UR8, SR_CgaCtaId ;  /* 0x00000000000879c3 */ /* 0x000ea20000008800 */
[----:B------:R-:W-:Y:S01]  /*3ba0*/  ELECT P0, URZ, PT ;  /* 0x0000000000ff782f */ /* 0x000fe20003800000 */
[----:B------:R-:W-:Y:S01]  /*3bb0*/  IMAD.MOV.U32 R0, RZ, RZ, 0x1 ;  /* 0x00000001ff007424 */ /* 0x000fe200078e00ff */
[----:B------:R-:W-:Y:S01]  /*3bc0*/  UIADD3 UR43, UPT, UPT, UR43, 0xa0, URZ ;  /* 0x000000a02b2b7890 */ /* 0x000fe2000fffe0ff */
[----:B------:R-:W-:Y:S01]  /*3bd0*/  SHF.L.U32 R3, R11, 0x1f, RZ ;  /* 0x0000001f0b037819 */ /* 0x000fe200000006ff */
[----:B------:R-:W-:-:S03]  /*3be0*/  UMOV UR4, 0x40 ;  /* 0x0000004000047882 */ /* 0x000fc60000000000 */
[----:B------:R-:W-:Y:S01]  /*3bf0*/  UVIRTCOUNT.DEALLOC.SMPOOL 0x80 ;  /* 0x000000800000784c */ /* 0x000fe20000000000 */
[----:B--2---:R-:W-:Y:S02]  /*3c00*/  ULEA UR8, UR8, UR4, 0x18 ;  /* 0x0000000408087291 */ /* 0x004fe4000f8ec0ff */
[----:B------:R-:W-:-:S07]  /*3c10*/  ULEA UR4, UR46, UR43, 0x3 ;  /* 0x0000002b2e047291 */ /* 0x000fce000f8e18ff */
[----:B------:R2:W-:Y:S02]  /*3c20*/  @P0 STS.U8 [UR8+0x1c], R0 ;  /* 0x00001c00ff000988 */ /* 0x0005e40008000008 */
[----:B------:R-:W4:Y:S02]  /*3c30*/  SYNCS.PHASECHK.TRANS64.TRYWAIT P0, [UR4], R3 ;  /* 0x00000003ff0075a7 */ /* 0x000f240008001104 */
[----:B--2-4-:R-:W-:Y:S05]  /*3c40*/  @!P0 BRA `(.L_x_66) ;  /* 0x0000005800948947 */ /* 0x014fea0003800000 */
.L_x_136:
[----:B------:R-:W-:-:S04]  /*3c50*/  UIADD3 UR4, UPT, UPT, UR46, 0x1, URZ ;  /* 0x000000012e047890 */ /* 0x000fc8000fffe0ff */
[----:B------:R-:W-:-:S04]  /*3c60*/  UISETP.NE.AND UP0, UPT, UR4, 0x4, UPT ;  /* 0x000000040400788c */ /* 0x000fc8000bf05270 */
[----:B-1----:R-:W-:Y:S02]  /*3c70*/  USEL UR6, URZ, 0x1, UP0 ;  /* 0x00000001ff067887 */ /* 0x002fe40008000000 */
[----:B------:R-:W-:-:S04]  /*3c80*/  USEL UR4, UR4, URZ, UP0 ;  /* 0x000000ff04047287 */ /* 0x000fc80008000000 */
[----:B------:R-:W-:Y:S01]  /*3c90*/  ULEA UR5, UR4, UR43, 0x3 ;  /* 0x0000002b04057291 */ /* 0x000fe2000f8e18ff */
[----:B------:R-:W-:-:S04]  /*3ca0*/  LOP3.LUT R2, R11, UR6, RZ, 0x3c, !PT ;  /* 0x000000060b027c12 */ /* 0x000fc8000f8e3cff */
[----:B--2---:R-:W-:-:S04]  /*3cb0*/  SHF.L.U32 R3, R2, 0x1f, RZ ;  /* 0x0000001f02037819 */ /* 0x004fc800000006ff */
[----:B------:R-:W1:Y:S02]  /*3cc0*/  SYNCS.PHASECHK.TRANS64.TRYWAIT P0, [UR5], R3 ;  /* 0x00000003ff0075a7 */ /* 0x000e640008001105 */
[----:B-1----:R-:W-:Y:S05]  /*3cd0*/  @!P0 BRA `(.L_x_67) ;  /* 0x0000005800888947 */ /* 0x002fea0003800000 */
.L_x_138:
        /* <DEDUP_REMOVED lines=9> */
.L_x_140:
[----:B------:R-:W-:-:S04]  /*3d70*/  UIADD3 UR4, UPT, UPT, UR4, 0x1, URZ ;  /* 0x0000000104047890 */ /* 0x000fc8000fffe0ff */
[----:B------:R-:W-:-:S04]  /*3d80*/  UISETP.NE.AND UP0, UPT, UR4, 0x4, UPT ;  /* 0x000000040400788c */ /* 0x000fc8000bf05270 */
[----:B------:R-:W-:Y:S02]  /*3d90*/  USEL UR5, URZ, 0x1, UP0 ;  /* 0x00000001ff057887 */ /* 0x000fe40008000000 */
[----:B------:R-:W-:-:S04]  /*3da0*/  USEL UR4, UR4, URZ, UP0 ;  /* 0x000000ff04047287 */ /* 0x000fc80008000000 */
[----:B------:R-:W-:Y:S01]  /*3db0*/  ULEA UR4, UR4, UR43, 0x3 ;  /* 0x0000002b04047291 */ /* 0x000fe2000f8e18ff */
[----:B-1----:R-:W-:-:S04]  /*3dc0*/  LOP3.LUT R3, R2, UR5, RZ, 0x3c, !PT ;  /* 0x0000000502037c12 */ /* 0x002fc8000f8e3cff */
[----:B------:R-:W-:-:S04]  /*3dd0*/  SHF.L.U32 R3, R3, 0x1f, RZ ;  /* 0x0000001f03037819 */ /* 0x000fc800000006ff */
[----:B------:R-:W1:Y:S02]  /*3de0*/  SYNCS.PHASECHK.TRANS64.TRYWAIT P0, [UR4], R3 ;  /* 0x00000003ff0075a7 */ /* 0x000e640008001104 */
[----:B-1----:R-:W-:Y:S05]  /*3df0*/  @!P0 BRA `(.L_x_69) ;  /* 0x0000005800708947 */ /* 0x002fea0003800000 */
.L_x_142:
[----:B------:R-:W-:Y:S01]  /*3e00*/  NOP ;  /* 0x0000000000007918 */ /* 0x000fe20000000000 */
[----:B-1----:R-:W1:Y:S01]  /*3e10*/  LDS R0, [UR8+0x14] ;  /* 0x00001408ff007984 */ /* 0x002e620008000800 */
[----:B------:R-:W-:Y:S01]  /*3e20*/  ULOP3.LUT UR4, UR66, 0xffff, URZ, 0xc0, !UPT ;  /* 0x0000ffff42047892 */ /* 0x000fe2000f8ec0ff */
[----:B------:R-:W-:Y:S01]  /*3e30*/  UMOV UR5, 0xffff ;  /* 0x0000ffff00057882 */ /* 0x000fe20000000000 */
[----:B------:R-:W-:Y:S02]  /*3e40*/  UMOV UR6, 0x1 ;  /* 0x0000000100067882 */ /* 0x000fe40000000000 */
[----:B------:R-:W-:-:S04]  /*3e50*/  USHF.R.U32.HI UR4, URZ, 0x5, UR4 ;  /* 0x00000005ff047899 */ /* 0x000fc80008011604 */
[----:B------:R-:W-:Y:S02]  /*3e60*/  USHF.L.U32 UR5, UR5, UR4, URZ ;  /* 0x0000000405057299 */ /* 0x000fe400080006ff */
[----:B------:R-:W-:-:S04]  /*3e70*/  USHF.L.U32 UR4, UR6, UR4, URZ ;  /* 0x0000000406047299 */ /* 0x000fc800080006ff */
[----:B-1----:R-:W-:-:S04]  /*3e80*/  LOP3.LUT R0, R0, UR5, RZ, 0xc0, !PT ;  /* 0x0000000500007c12 */ /* 0x002fc8000f8ec0ff */
[----:B------:R-:W-:-:S13]  /*3e90*/  ISETP.NE.AND P0, PT, R0, UR5, PT ;  /* 0x0000000500007c0c */ /* 0x000fda000bf05270 */
[----:B------:R-:W-:Y:S05]  /*3ea0*/  @P0 BRA `(.L_x_70) ;  /* 0x0000000000580947 */ /* 0x000fea0003800000 */
[----:B------:R-:W1:Y:S02]  /*3eb0*/  LDS R0, [UR8+0x18] ;  /* 0x00001808ff007984 */ /* 0x000e640008000800 */
[----:B-1----:R-:W-:-:S04]  /*3ec0*/  LOP3.LUT R0, R0, UR4, RZ, 0xc0, !PT ;  /* 0x0000000400007c12 */ /* 0x002fc8000f8ec0ff */
[----:B------:R-:W-:-:S13]  /*3ed0*/  ISETP.NE.AND P0, PT, R0, UR4, PT ;  /* 0x0000000400007c0c */ /* 0x000fda000bf05270 */
[----:B------:R-:W-:Y:S05]  /*3ee0*/  @P0 BRA `(.L_x_71) ;  /* 0x00000000003c0947 */ /* 0x000fea0003800000 */
[----:B------:R-:W1:Y:S01]  /*3ef0*/  S2R R2, SR_LANEID ;  /* 0x0000000000027919 */ /* 0x000e620000000000 */
[----:B------:R-:W-:Y:S01]  /*3f00*/  ULOP3.LUT UR5, URZ, UR5, URZ, 0x33, !UPT ;  /* 0x00000005ff057292 */ /* 0x000fe2000f8e33ff */
[----:B------:R-:W-:Y:S01]  /*3f10*/  LOP3.LUT R4, RZ, UR4, RZ, 0x33, !PT ;  /* 0x00000004ff047c12 */ /* 0x000fe2000f8e33ff */
[----:B------:R-:W-:Y:S02]  /*3f20*/  VOTEU.ANY UR4, UPT, PT ;  /* 0x0000000000047886 */ /* 0x000fe400038e0100 */
[----:B------:R-:W-:Y:S01]  /*3f30*/  UFLO.U32 UR4, UR4 ;  /* 0x00000004000472bd */ /* 0x000fe200080e0000 */
[----:B------:R-:W2:Y:S01]  /*3f40*/  REDUX UR6, R4 ;  /* 0x00000000040673c4 */ /* 0x000ea20000000000 */
[----:B------:R-:W-:-:S06]  /*3f50*/  IMAD.U32 R0, RZ, RZ, UR5 ;  /* 0x00000005ff007e24 */ /* 0x000fcc000f8e00ff */
[----:B------:R4:W-:Y:S01]  /*3f60*/  UTCATOMSWS.AND URZ, UR5 ;  /* 0x0000000500ff79e3 */ /* 0x0009e20008000000 */
[----:B------:R-:W3:Y:S01]  /*3f70*/  REDUX UR7, R0 ;  /* 0x00000000000773c4 */ /* 0x000ee20000000000 */
[----:B-1----:R-:W-:Y:S01]  /*3f80*/  ISETP.EQ.U32.AND P0, PT, R2, UR4, PT ;  /* 0x0000000402007c0c */ /* 0x002fe2000bf02070 */
[----:B--2---:R-:W-:Y:S01]  /*3f90*/  IMAD.U32 R2, RZ, RZ, UR6 ;  /* 0x00000006ff027e24 */ /* 0x004fe2000f8e00ff */
[----:B---3--:R-:W-:-:S11]  /*3fa0*/  MOV R3, UR7 ;  /* 0x0000000700037c02 */ /* 0x008fd60008000f00 */
[----:B------:R4:W-:Y:S04]  /*3fb0*/  @P0 ATOMS.AND RZ, [UR8+0x14], R3 ;  /* 0x00001403ffff098c */ /* 0x0009e8000a800008 */
[----:B------:R4:W-:Y:S01]  /*3fc0*/  @P0 ATOMS.AND RZ, [UR8+0x18], R2 ;  /* 0x00001802ffff098c */ /* 0x0009e2000a800008 */
[----:B------:R-:W-:Y:S05]  /*3fd0*/  BRA `(.L_x_72) ;  /* 0x0000000000147947 */ /* 0x000fea0003800000 */
.L_x_71:
[----:B------:R-:W-:Y:S02]  /*3fe0*/  MOV R2, 0x4000 ;  /* 0x0000400000027802 */ /* 0x000fe40000000f00 */
[----:B---3-5:R-:W-:Y:S05]  /*3ff0*/  CALL.REL.NOINC `($__internal_0_$__cuda_sm10x_tcgen05_guardrail_trap_col_being_dealloced_not_returned_by_alloc) ;  /* 0x0000005800a07944 */ /* 0x028fea0003c00000 */
[----:B------:R-:W-:Y:S05]  /*4000*/  BRA `(.L_x_72) ;  /* 0x0000000000087947 */ /* 0x000fea0003800000 */
.L_x_70:
[----:B------:R-:W-:Y:S02]  /*4010*/  MOV R2, 0x4030 ;  /* 0x0000403000027802 */ /* 0x000fe40000000f00 */
[----:B---3-5:R-:W-:Y:S05]  /*4020*/  CALL.REL.NOINC `($__internal_2_$__cuda_sm10x_tcgen05_guardrail_trap_unallocated_columns_being_dealloced) ;  /* 0x0000005800ac7944 */ /* 0x028fea0003c00000 */
.L_x_72:
[----:B------:R-:W-:Y:S01]  /*4030*/  NOP ;  /* 0x0000000000007918 */ /* 0x000fe20000000000 */
[----:B----4-:R-:W-:Y:S05]  /*4040*/  EXIT ;  /* 0x000000000000794d */ /* 0x010fea0003800000 */
.L_x_54:
[----:B------:R-:W-:-:S09]  /*4050*/  UISETP.NE.OR UP0, UPT, UR20, 0x3, !UP3 ;  /* 0x000000031400788c */ /* 0x000fd2000df05670 */
[----:B------:R-:W-:Y:S05]  /*4060*/  BRA.U UP0, `(.L_x_73) ;  /* 0x00000011003c7547 */ /* 0x000fea000b800000 */
[----:B------:R-:W2:Y:S01]  /*4070*/  LDCU.64 UR4, c[0x0][0x888] ;  /* 0x00011100ff0477ac */ /* 0x000ea20008000a00 */
[----:B------:R-:W3:Y:S01]  /*4080*/  LDC.64 R12, c[0x0][0x348] ;  /* 0x0000d200ff0c7b82 */ /* 0x000ee20000000a00 */
[----:B------:R-:W-:Y:S02]  /*4090*/  HFMA2 R9, -RZ, RZ, 0, 0 ;  /* 0x00000000ff097431 */ /* 0x000fe400000001ff */
[----:B------:R-:W-:Y:S01]  /*40a0*/  IMAD.MOV.U32 R11, RZ, RZ, 0x1 ;  /* 0x00000001ff0b7424 */ /* 0x000fe200078e00ff */
[----:B------:R-:W4:Y:S01]  /*40b0*/  LDCU UR44, c[0x0][0x370] ;  /* 0x00006e00ff2c77ac */ /* 0x000f220008000800 */
[----:B------:R-:W-:Y:S01]  /*40c0*/  IMAD.MOV.U32 R10, RZ, RZ, RZ ;  /* 0x000000ffff0a7224 */ /* 0x000fe200078e00ff */
[----:B------:R-:W-:Y:S01]  /*40d0*/  MOV R8, 0x5800 ;  /* 0x0000580000087802 */ /* 0x000fe20000000f00 */
[----:B------:R-:W4:Y:S01]  /*40e0*/  LDCU.128 UR48, c[0x0][0xb10] ;  /* 0x00016200ff3077ac */ /* 0x000f220008000c00 */
[----:B------:R-:W1:Y:S01]  /*40f0*/  LDCU UR37, c[0x0][0x374] ;  /* 0x00006e80ff2577ac */ /* 0x000e620008000800 */
[----:B------:R-:W1:Y:S01]  /*4100*/  LDCU.64 UR40, c[0x0][0x890] ;  /* 0x00011200ff2877ac */ /* 0x000e620008000a00 */
[----:B--2---:R-:W-:Y:S01]  /*4110*/  UISETP.NE.U32.AND UP0, UPT, UR4, URZ, UPT ;  /* 0x000000ff0400728c */ /* 0x004fe2000bf05070 */
[----:B------:R-:W2:Y:S01]  /*4120*/  LDCU UR15, c[0x0][0xb0c] ;  /* 0x00016180ff0f77ac */ /* 0x000ea20008000800 */
[----:B------:R-:W2:Y:S01]  /*4130*/  LDCU UR53, c[0x0][0xb20] ;  /* 0x00016400ff3577ac */ /* 0x000ea20008000800 */
[----:B------:R-:W2:Y:S01]  /*4140*/  LDCU UR4, c[0x0][0xb30] ;  /* 0x00016600ff0477ac */ /* 0x000ea20008000800 */
[----:B----4-:R-:W-:-:S02]  /*4150*/  UIMAD.WIDE.U32 UR8, UR44, UR48, URZ ;  /* 0x000000302c0872a5 */ /* 0x010fc4000f8e00ff */
[----:B-1----:R-:W-:Y:S02]  /*4160*/  UIMAD.WIDE.U32 UR10, UR37, UR51, URZ ;  /* 0x00000033250a72a5 */ /* 0x002fe4000f8e00ff */
[----:B------:R-:W-:Y:S02]  /*4170*/  UISETP.NE.AND.EX UP6, UPT, UR5, URZ, UPT, UP0 ;  /* 0x000000ff0500728c */ /* 0x000fe4000bfc5300 */
[----:B------:R-:W-:Y:S02]  /*4180*/  UISETP.NE.AND UP0, UPT, UR43, 0x1, UPT ;  /* 0x000000012b00788c */ /* 0x000fe4000bf05270 */
[----:B------:R-:W-:Y:S02]  /*4190*/  UISETP.NE.U32.AND UP0, UPT, UR40, URZ, UPT ;  /* 0x000000ff2800728c */ /* 0x000fe4000bf05070 */
[----:B------:R-:W-:Y:S01]  /*41a0*/  USEL UR52, URZ, 0x1, UP5 ;  /* 0x00000001ff347887 */ /* 0x000fe2000a800000 */
[----:B------:R-:W-:Y:S01]  /*41b0*/  UMOV UR6, 0x400 ;  /* 0x0000040000067882 */ /* 0x000fe20000000000 */
[----:B------:R-:W-:Y:S01]  /*41c0*/  UMOV UR8, UR9 ;  /* 0x0000000900087c82 */ /* 0x000fe20008000000 */
[----:B------:R-:W-:Y:S01]  /*41d0*/  UMOV UR45, UR11 ;  /* 0x0000000b002d7c82 */ /* 0x000fe20008000000 */
[----:B------:R-:W-:-:S02]  /*41e0*/  UISETP.GE.AND UP3, UPT, UR43, 0x1, UPT ;  /* 0x000000012b00788c */ /* 0x000fc4000bf66270 */
[----:B------:R-:W-:Y:S01]  /*41f0*/  UISETP.NE.AND.EX UP5, UPT, UR41, URZ, UPT, UP0 ;  /* 0x000000ff2900728c */ /* 0x000fe2000bfa5300 */
[----:B------:R-:W-:Y:S01]  /*4200*/  UMOV UR21, URZ ;  /* 0x000000ff00157c82 */ /* 0x000fe20008000000 */
[----:B------:R-:W-:Y:S01]  /*4210*/  UPLOP3.LUT UP1, UPT, UPT, UPT, UPT, 0x40, 0x4 ;  /* 0x000000000004789c */ /* 0x000fe20003f2e870 */
[----:B------:R-:W1:Y:S01]  /*4220*/  LDCU.64 UR22, c[0x0][0xb28] ;  /* 0x00016500ff1677ac */ /* 0x000e620008000a00 */
[----:B------:R-:W-:Y:S02]  /*4230*/  ULEA UR6, UR42, UR6, 0x18 ;  /* 0x000000062a067291 */ /* 0x000fe4000f8ec0ff */
[----:B--2---:R-:W-:Y:S02]  /*4240*/  UISETP.NE.AND UP3, UPT, UR15, 0x1, UPT ;  /* 0x000000010f00788c */ /* 0x004fe4000bf65270 */
[----:B------:R-:W-:Y:S02]  /*4250*/  USHF.R.U32.HI UR46, URZ, UR49, UR8 ;  /* 0x00000031ff2e7299 */ /* 0x000fe40008011608 */
[----:B------:R-:W-:-:S02]  /*4260*/  USHF.R.U32.HI UR45, URZ, UR53, UR45 ;  /* 0x00000035ff2d7299 */ /* 0x000fc4000801162d */
[----:B------:R-:W-:Y:S02]  /*4270*/  UISETP.NE.AND UP0, UPT, UR50, 0x1, UPT ;  /* 0x000000013200788c */ /* 0x000fe4000bf05270 */
[----:B---3--:R-:W-:-:S11]  /*4280*/  UISETP.NE.AND UP4, UPT, UR4, 0x1, UPT ;  /* 0x000000010400788c */ /* 0x008fd6000bf85270 */
.L_x_81:
[C---:B------:R-:W-:Y:S02]  /*4290*/  LEA R3, R10.reuse, UR6, 0x3 ;  /* 0x000000060a037c11 */ /* 0x040fe4000f8e18ff */
[----:B------:R-:W-:Y:S02]  /*42a0*/  SHF.L.U32 R0, R9, 0x1f, RZ ;  /* 0x0000001f09007819 */ /* 0x000fe400000006ff */
[----:B------:R-:W-:Y:S02]  /*42b0*/  LEA R5, R10, UR6, 0x4 ;  /* 0x000000060a057c11 */ /* 0x000fe4000f8e20ff */
[----:B--2---:R-:W2:Y:S02]  /*42c0*/  SYNCS.PHASECHK.TRANS64.TRYWAIT P0, [R3+URZ+0x60], R0 ;  /* 0x00006000030075a7 */ /* 0x004ea400080011ff */
[----:B--2---:R-:W-:Y:S05]  /*42d0*/  @!P0 BRA `(.L_x_74) ;  /* 0x0000005400508947 */ /* 0x004fea0003800000 */
.L_x_143:
[----:B------:R-:W3:Y:S01]  /*42e0*/  LDS.128 R4, [R5+0xf0] ;  /* 0x0000f00005047984 */ /* 0x000ee20000000c00 */
[----:B------:R-:W-:Y:S01]  /*42f0*/  UISETP.GE.AND UP0, UPT, UR43, 0x1, UPT ;  /* 0x000000012b00788c */ /* 0x000fe2000bf06270 */
[----:B------:R-:W-:Y:S01]  /*4300*/  @!PT LDS RZ, [RZ] ;  /* 0x00000000fffff984 */ /* 0x000fe20000000800 */
[----:B------:R-:W-:Y:S01]  /*4310*/  @!PT LDS RZ, [RZ] ;  /* 0x00000000fffff984 */ /* 0x000fe20000000800 */
[----:B------:R-:W-:Y:S01]  /*4320*/  @!PT LDS RZ, [RZ] ;  /* 0x00000000fffff984 */ /* 0x000fe20000000800 */
[----:B------:R-:W-:Y:S01]  /*4330*/  @!PT LDS RZ, [RZ] ;  /* 0x00000000fffff984 */ /* 0x000fe20000000800 */
[----:B------:R4:W-:Y:S06]  /*4340*/  MEMBAR.ALL.CTA ;  /* 0x0000000000007992 */ /* 0x0009ec0000008000 */
[----:B----4-:R-:W4:Y:S01]  /*4350*/  FENCE.VIEW.ASYNC.S ;  /* 0x00000000000073c6 */ /* 0x010f220000000000 */
[----:B---3--:R-:W-:Y:S11]  /*4360*/  LOP3.LUT P0, RZ, R6, 0x1, RZ, 0xc0, !PT ;  /* 0x0000000106ff7812 */ /* 0x008ff6000780c0ff */
[----:B------:R-:W-:Y:S02]  /*4370*/  @!UPT UIADD3 URZ, UPT, UPT, URZ, URZ, URZ ;  /* 0x000000fffffff290 */ /* 0x000fe4000fffe0ff */
[----:B----4-:R-:W-:Y:S01]  /*4380*/  VOTEU.ANY UP3, P0 ;  /* 0x0000000000ff7886 */ /* 0x010fe20000060100 */
[----:B------:R-:W-:Y:S11]  /*4390*/  PLOP3.LUT P0, PT, PT, PT, UP3, 0x80, 0x8 ;  /* 0x000000000008781c */ /* 0x000ff60003f0f038 */
[----:B------:R-:W-:Y:S02]  /*43a0*/  @!UPT UIADD3 URZ, UPT, UPT, URZ, URZ, URZ ;  /* 0x000000fffffff290 */ /* 0x000fe4000fffe0ff */
[----:B--2---:R-:W-:Y:S02]  /*43b0*/  @P0 SHF.R.U32.HI R0, RZ, 0x10, R5 ;  /* 0x00000010ff000819 */ /* 0x004fe40000011605 */
[----:B------:R-:W-:Y:S02]  /*43c0*/  @P0 MOV R2, R4 ;  /* 0x0000000400020202 */ /* 0x000fe40000000f00 */
[----:B------:R-:W-:Y:S01]  /*43d0*/  @P0 R2UR UR4, R0 ;  /* 0x00000000000402ca */ /* 0x000fe200000e0000 */
[----:B------:R-:W-:Y:S01]  /*43e0*/  VIADD R0, R3, 0x70 ;  /* 0x0000007003007836 */ /* 0x000fe20000000000 */
[----:B------:R-:W-:Y:S02]  /*43f0*/  @P0 LOP3.LUT R4, R5, 0xffff, RZ, 0xc0, !PT ;  /* 0x0000ffff05040812 */ /* 0x000fe400078ec0ff */
[----:B------:R-:W-:Y:S02]  /*4400*/  @P0 R2UR UR7, R2 ;  /* 0x00000000020702ca */ /* 0x000fe400000e0000 */
[----:B------:R-:W-:Y:S02]  /*4410*/  PRMT R0, RZ, 0x654, R0 ;  /* 0x00000654ff007816 */ /* 0x000fe40000000000 */
[----:B------:R-:W-:Y:S02]  /*4420*/  @P0 R2UR UR5, R4 ;  /* 0x00000000040502ca */ /* 0x000fe400000e0000 */
[----:B------:R2:W-:Y:S03]  /*4430*/  SYNCS.ARRIVE.TRANS64.RED.A1T0 RZ, [R0+URZ], RZ ;  /* 0x000000ff00ff79a7 */ /* 0x0005e600081004ff */
[----:B------:R-:W-:Y:S04]  /*4440*/  @UP3 UMOV UR29, UR4 ;  /* 0x00000004001d3c82 */ /* 0x000fe80008000000 */
[----:B------:R-:W-:Y:S04]  /*4450*/  @UP3 UMOV UR14, UR7 ;  /* 0x00000007000e3c82 */ /* 0x000fe80008000000 */
[----:B------:R-:W-:Y:S01]  /*4460*/  @UP3 UMOV UR13, UR5 ;  /* 0x00000005000d3c82 */ /* 0x000fe20008000000 */
[----:B------:R-:W-:Y:S05]  /*4470*/  BRA.U !UP0, `(.L_x_75) ;  /* 0x0000000108c07547 */ /* 0x000fea000b800000 */
[----:B------:R-:W-:Y:S02]  /*4480*/  UIMAD.WIDE.U32 UR10, UR13, UR51, URZ ;  /* 0x000000330d0a72a5 */ /* 0x000fe4000f8e00ff */
[----:B------:R-:W-:Y:S02]  /*4490*/  UP2UR UR12, UPR, URZ, 0x4 ;  /* 0x00000004ff0c7883 */ /* 0x000fe40008000000 */
[----:B------:R-:W-:Y:S02]  /*44a0*/  UISETP.NE.AND UP2, UPT, UR50, 0x1, UPT ;  /* 0x000000013200788c */ /* 0x000fe4000bf45270 */
[----:B------:R-:W-:Y:S02]  /*44b0*/  UIMAD.WIDE.U32 UR16, UR14, UR48, URZ ;  /* 0x000000300e1072a5 */ /* 0x000fe4000f8e00ff */
[----:B------:R-:W-:Y:S02]  /*44c0*/  USEL UR4, UR37, UR45, !UP2 ;  /* 0x0000002d25047287 */ /* 0x000fe4000d000000 */
[----:B------:R-:W-:Y:S02]  /*44d0*/  UISETP.NE.AND UP0, UPT, UR15, 0x1, UPT ;  /* 0x000000010f00788c */ /* 0x000fe4000bf05270 */
[----:B------:R-:W-:Y:S02]  /*44e0*/  UP2UR UR20, UPR, URZ, 0x2 ;  /* 0x00000002ff147883 */ /* 0x000fe40008000000 */
[----:B------:R-:W-:Y:S02]  /*44f0*/  UISETP.NE.AND UP1, UPT, UR43, 0x1, UPT ;  /* 0x000000012b00788c */ /* 0x000fe4000bf25270 */
[----:B-1----:R-:W-:Y:S02]  /*4500*/  UIMAD.WIDE.U32 UR18, UR4, UR22, URZ ;  /* 0x00000016041272a5 */ /* 0x002fe4000f8e00ff */
[----:B------:R-:W-:Y:S01]  /*4510*/  USEL UR8, UR44, UR46, !UP0 ;  /* 0x0000002e2c087287 */ /* 0x000fe2000c000000 */
[----:B------:R-:W-:Y:S02]  /*4520*/  UMOV UR5, UR11 ;  /* 0x0000000b00057c82 */ /* 0x000fe40008000000 */
[----:B------:R-:W-:Y:S02]  /*4530*/  USHF.R.U32.HI UR7, URZ, UR53, UR5 ;  /* 0x00000035ff077299 */ /* 0x000fe40008011605 */
[----:B------:R-:W-:Y:S02]  /*4540*/  UIMAD.WIDE.U32 UR24, UR8, UR22, URZ ;  /* 0x00000016081872a5 */ /* 0x000fe4000f8e00ff */
[----:B------:R-:W-:Y:S02]  /*4550*/  USEL UR7, UR13, UR7, !UP2 ;  /* 0x000000070d077287 */ /* 0x000fe4000d000000 */
[----:B------:R-:W-:Y:S02]  /*4560*/  UISETP.NE.AND UP2, UPT, UR12, URZ, UPT ;  /* 0x000000ff0c00728c */ /* 0x000fe4000bf45270 */
[----:B------:R-:W-:Y:S01]  /*4570*/  UIMAD.WIDE.U32 UR10, UR7, UR22, URZ ;  /* 0x00000016070a72a5 */ /* 0x000fe2000f8e00ff */
[----:B------:R-:W-:Y:S02]  /*4580*/  UMOV UR5, UR17 ;  /* 0x0000001100057c82 */ /* 0x000fe40008000000 */
[----:B------:R-:W-:Y:S03]  /*4590*/  USHF.R.U32.HI UR9, URZ, UR49, UR5 ;  /* 0x00000031ff097299 */ /* 0x000fe60008011605 */
[----:B------:R-:W-:Y:S02]  /*45a0*/  UMOV UR5, UR19 ;  /* 0x0000001300057c82 */ /* 0x000fe40008000000 */
[----:B------:R-:W-:Y:S03]  /*45b0*/  @UP1 USHF.R.U32.HI UR4, URZ, UR23, UR5 ;  /* 0x00000017ff041299 */ /* 0x000fe60008011605 */
[----:B------:R-:W-:Y:S01]  /*45c0*/  UMOV UR5, UR25 ;  /* 0x0000001900057c82 */ /* 0x000fe20008000000 */
[----:B------:R-:W-:Y:S02]  /*45d0*/  UIMAD UR4, UR43, UR4, URZ ;  /* 0x000000042b0472a4 */ /* 0x000fe4000f8e02ff */
[----:B------:R-:W-:Y:S02]  /*45e0*/  @UP1 USHF.R.U32.HI UR8, URZ, UR23, UR5 ;  /* 0x00000017ff081299 */ /* 0x000fe40008011605 */
[----:B------:R-:W-:Y:S02]  /*45f0*/  USEL UR5, UR14, UR9, !UP0 ;  /* 0x000000090e057287 */ /* 0x000fe4000c000000 */
[----:B------:R-:W-:Y:S02]  /*4600*/  UIMAD UR9, UR43, UR8, URZ ;  /* 0x000000082b0972a4 */ /* 0x000fe4000f8e02ff */
[----:B------:R-:W-:Y:S03]  /*4610*/  UISETP.GE.AND UP0, UPT, UR7, UR4, UPT ;  /* 0x000000040700728c */ /* 0x000fe6000bf06270 */
[----:B------:R-:W-:Y:S01]  /*4620*/  UMOV UR4, UR11 ;  /* 0x0000000b00047c82 */ /* 0x000fe20008000000 */
[----:B------:R-:W-:Y:S02]  /*4630*/  UISETP.GE.OR UP0, UPT, UR5, UR9, UP0 ;  /* 0x000000090500728c */ /* 0x000fe40008706670 */
[----:B------:R-:W-:Y:S02]  /*4640*/  USHF.R.U32.HI UR4, URZ, UR23, UR4 ;  /* 0x00000017ff047299 */ /* 0x000fe40008011604 */
[----:B------:R-:W-:Y:S02]  /*4650*/  UIMAD.WIDE.U32 UR10, UR5, UR22, URZ ;  /* 0x00000016050a72a5 */ /* 0x000fe4000f8e00ff */
[----:B------:R-:W-:Y:S04]  /*4660*/  USEL UR12, UR7, UR4, !UP1 ;  /* 0x00000004070c7287 */ /* 0x000fe8000c800000 */
[----:B------:R-:W-:Y:S01]  /*4670*/  UIADD3 UR9, UPT, UPT, -UR12, URZ, URZ ;  /* 0x000000ff0c097290 */ /* 0x000fe2000fffe1ff */
[----:B------:R-:W-:Y:S02]  /*4680*/  @!UP0 UMOV UR4, UR11 ;  /* 0x0000000b00048c82 */ /* 0x000fe40008000000 */
[----:B------:R-:W-:Y:S02]  /*4690*/  @!UP0 USHF.R.U32.HI UR4, URZ, UR23, UR4 ;  /* 0x00000017ff048299 */ /* 0x000fe40008011604 */
[----:B------:R-:W-:Y:S02]  /*46a0*/  UIMAD UR9, UR43, UR9, UR7 ;  /* 0x000000092b0972a4 */ /* 0x000fe4000f8e0207 */
[----:B------:R-:W-:Y:S02]  /*46b0*/  @!UP0 USEL UR4, UR5, UR4, !UP1 ;  /* 0x0000000405048287 */ /* 0x000fe4000c800000 */
[----:B------:R-:W-:Y:S02]  /*46c0*/  UISETP.NE.AND UP1, UPT, UR20, URZ, UPT ;  /* 0x000000ff1400728c */ /* 0x000fe4000bf25270 */
[----:B------:R-:W-:Y:S02]  /*46d0*/  @!UP0 UIMAD UR8, UR8, UR9, UR4 ;  /* 0x00000009080882a4 */ /* 0x000fe4000f8e0204 */
[----:B------:R-:W-:Y:S02]  /*46e0*/  @!UP0 UIADD3 UR10, UPT, UPT, UR12, -UR4, URZ ;  /* 0x800000040c0a8290 */ /* 0x000fe4000fffe0ff */
[----:B------:R-:W-:Y:S02]  /*46f0*/  UIADD3 UR9, UPT, UPT, -UR7, URZ, URZ ;  /* 0x000000ff07097290 */ /* 0x000fe4000fffe1ff */
[----:B------:R-:W-:Y:S02]  /*4700*/  UIADD3 UR4, UPT, UPT, -UR5, URZ, URZ ;  /* 0x000000ff05047290 */ /* 0x000fe4000fffe1ff */
[----:B------:R-:W-:Y:S03]  /*4710*/  @!UP0 UIMAD UR7, UR10, UR43, UR5 ;  /* 0x0000002b0a0782a4 */ /* 0x000fe6000f8e0205 */
[----:B------:R-:W-:Y:S01]  /*4720*/  @!UP0 UMOV UR5, UR8 ;  /* 0x0000000800058c82 */ /* 0x000fe20008000000 */
[----:B------:R-:W-:Y:S02]  /*4730*/  UIMAD UR8, UR15, UR4, UR14 ;  /* 0x000000040f0872a4 */ /* 0x000fe4000f8e020e */
[----:B------:R-:W-:Y:S02]  /*4740*/  UIMAD UR4, UR50, UR9, UR13 ;  /* 0x00000009320472a4 */ /* 0x000fe4000f8e020d */
[----:B------:R-:W-:Y:S02]  /*4750*/  UIMAD UR14, UR5, UR15, UR8 ;  /* 0x0000000f050e72a4 */ /* 0x000fe4000f8e0208 */
[----:B------:R-:W-:Y:S11]  /*4760*/  UIMAD UR13, UR7, UR50, UR4 ;  /* 0x00000032070d72a4 */ /* 0x000ff6000f8e0204 */
[----:B------:R-:W-:Y:S01]  /*4770*/  @!UPT UIADD3 URZ, UPT, UPT, URZ, URZ, URZ ;  /* 0x000000fffffff290 */ /* 0x000fe2000fffe0ff */
.L_x_75:
[----:B------:R-:W3:Y:S01]  /*4780*/  @!UP4 LDCU.128 UR16, c[0x0][0xb10] ;  /* 0x00016200ff10c7ac */ /* 0x000ee20008000c00 */
[----:B------:R-:W-:Y:S04]  /*4790*/  ISETP.NE.U32.AND P0, PT, RZ, UR40, PT ;  /* 0x00000028ff007c0c */ /* 0x000fe8000bf05070 */
[----:B------:R-:W-:Y:S01]  /*47a0*/  ISETP.NE.AND.EX P0, PT, RZ, UR41, PT, P0 ;  /* 0x00000029ff007c0c */ /* 0x000fe2000bf05300 */
[----:B------:R-:W4:Y:S01]  /*47b0*/  @!UP4 LDCU UR5, c[0x0][0xb0c] ;  /* 0x00016180ff05c7ac */ /* 0x000f220008000800 */
[----:B---3--:R-:W-:Y:S02]  /*47c0*/  UIMAD.WIDE.U32 UR8, UR14, UR16, URZ ;  /* 0x000000100e0872a5 */ /* 0x008fe4000f8e00ff */
[----:B------:R-:W-:Y:S05]  /*47d0*/  UIMAD.WIDE.U32 UR10, UR13, UR19, URZ ;  /* 0x000000130d0a72a5 */ /* 0x000fea000f8e00ff */
[----:B------:R-:W-:Y:S01]  /*47e0*/  @!UP4 UMOV UR4, UR9 ;  /* 0x000000090004cc82 */ /* 0x000fe20008000000 */
[----:B----4-:R-:W-:Y:S02]  /*47f0*/  @!UP4 UISETP.NE.AND UP0, UPT, UR5, 0x1, UPT ;  /* 0x000000010500c88c */ /* 0x010fe4000bf05270 */
[----:B------:R-:W-:Y:S01]  /*4800*/  @!UP4 USHF.R.U32.HI UR4, URZ, UR17, UR4 ;  /* 0x00000011ff04c299 */ /* 0x000fe20008011604 */
[----:B------:R-:W-:Y:S03]  /*4810*/  @!UP4 UMOV UR7, UR11 ;  /* 0x0000000b0007cc82 */ /* 0x000fe60008000000 */
[----:B------:R-:W-:Y:S02]  /*4820*/  @!UP4 USEL UR8, UR14, UR4, !UP0 ;  /* 0x000000040e08c287 */ /* 0x000fe4000c000000 */
[----:B------:R-:W-:Y:S05]  /*4830*/  @!UP4 UISETP.NE.AND UP0, UPT, UR18, 0x1, UPT ;  /* 0x000000011200c88c */ /* 0x000fea000bf05270 */
[----:B------:R-:W3:Y:S02]  /*4840*/  @!UP4 LDCU UR4, c[0x0][0xb20] ;  /* 0x00016400ff04c7ac */ /* 0x000ee40008000800 */
[----:B---3--:R-:W-:Y:S04]  /*4850*/  @!UP4 USHF.R.U32.HI UR7, URZ, UR4, UR7 ;  /* 0x00000004ff07c299 */ /* 0x008fe80008011607 */
[----:B------:R-:W-:Y:S04]  /*4860*/  @!UP4 USEL UR7, UR13, UR7, !UP0 ;  /* 0x000000070d07c287 */ /* 0x000fe8000c000000 */
[----:B------:R-:W-:Y:S02]  /*4870*/  @!UP4 UIADD3 UR4, UPT, UPT, -UR8, UR7, URZ ;  /* 0x000000070804c290 */ /* 0x000fe4000fffe1ff */
[----:B------:R-:W-:Y:S02]  /*4880*/  @!UP4 UIADD3 UR7, UPT, UPT, UR8, -UR7, URZ ;  /* 0x800000070807c290 */ /* 0x000fe4000fffe0ff */
[----:B------:R-:W-:Y:S02]  /*4890*/  @!UP4 UIMAD UR14, UR4, UR5, UR14 ;  /* 0x00000005040ec2a4 */ /* 0x000fe4000f8e020e */
[----:B------:R-:W-:Y:S01]  /*48a0*/  @!UP4 UIMAD UR13, UR7, UR18, UR13 ;  /* 0x00000012070dc2a4 */ /* 0x000fe2000f8e020d */
[----:B------:R-:W-:Y:S11]  /*48b0*/  BRA.U UP1, `(.L_x_76) ;  /* 0x0000000101107547 */ /* 0x000ff6000b800000 */
[----:B--2---:R-:W-:Y:S04]  /*48c0*/  MOV R0, UR52 ;  /* 0x0000003400007c02 */ /* 0x004fe80008000f00 */
[----:B------:R-:W-:Y:S04]  /*48d0*/  SHF.L.U32 R3, R0, 0x1f, RZ ;  /* 0x0000001f00037819 */ /* 0x000fe800000006ff */
[----:B------:R-:W2:Y:S02]  /*48e0*/  SYNCS.PHASECHK.TRANS64.TRYWAIT P1, [UR6+0x58], R3 ;  /* 0x00005803ff0075a7 */ /* 0x000ea40008021106 */
[----:B--2---:R-:W-:Y:S05]  /*48f0*/  @!P1 BRA `(.L_x_77) ;  /* 0x0000004c00dc9947 */ /* 0x004fea0003800000 */
.L_x_76:
[----:B------:R-:W-:Y:S05]  /*4900*/  BRA.U !UP5, `(.L_x_78) ;  /* 0x000000010d387547 */ /* 0x000fea000b800000 */
[----:B------:R-:W-:Y:S01]  /*4910*/  UPLOP3.LUT UP2, UPT, UPT, UPT, UP6, 0x80, 0x8 ;  /* 0x000000000008789c */ /* 0x000fe20003f4f060 */
[----:B--2---:R-:W-:Y:S01]  /*4920*/  HFMA2 R0, -RZ, RZ, 0, 5.9604644775390625e-08 ;  /* 0x00000001ff007431 */ /* 0x004fe200000001ff */
[----:B------:R-:W2:Y:S01]  /*4930*/  LDCU.64 UR8, c[0x0][0x358] ;  /* 0x00006b00ff0877ac */ /* 0x000ea20008000a00 */
[----:B------:R-:W-:Y:S03]  /*4940*/  IMAD.MOV.U32 R206, RZ, RZ, 0x1 ;  /* 0x00000001ffce7424 */ /* 0x000fe600078e00ff */
[----:B------:R-:W-:Y:S05]  /*4950*/  PLOP3.LUT P1, PT, PT, PT, UP2, 0x80, 0x8 ;  /* 0x000000000008781c */ /* 0x000fea0003f2f028 */
[----:B------:R-:W3:Y:S01]  /*4960*/  @UP2 LDCU.64 UR4, c[0x0][0x888] ;  /* 0x00011100ff0427ac */ /* 0x000ee20008000a00 */
[----:B------:R-:W-:Y:S07]  /*4970*/  @UP2 UIMAD UR7, UR36, UR40, URZ ;  /* 0x00000028240722a4 */ /* 0x000fee000f8e02ff */
[----:B------:R-:W-:Y:S01]  /*4980*/  @!P1 PRMT R206, R0, 0x7610, R206 ;  /* 0x0000761000ce9816 */ /* 0x000fe200000000ce */
[----:B---3--:R-:W-:Y:S06]  /*4990*/  @UP2 UIMAD.WIDE UR4, UR7, 0x4, UR4 ;  /* 0x00000004070428a5 */ /* 0x008fec000f8e0204 */
[----:B------:R-:W-:Y:S01]  /*49a0*/  IMAD.U32 R2, RZ, RZ, UR4 ;  /* 0x00000004ff027e24 */ /* 0x000fe2000f8e00ff */
[----:B------:R-:W-:Y:S04]  /*49b0*/  MOV R3, UR5 ;  /* 0x0000000500037c02 */ /* 0x000fe80008000f00 */
[----:B------:R-:W3:Y:S01]  /*49c0*/  @!UP2 LDCU UR4, c[0x0][0x880] ;  /* 0x00011000ff04a7ac */ /* 0x000ee20008000800 */
[----:B--2--5:R4:W5:Y:S02]  /*49d0*/  @P1 LDG.E R107, desc[UR8][R2.64] ;  /* 0x00000008026b1981 */ /* 0x024964000c1e1900 */
[----:B---34-:R-:W-:Y:S07]  /*49e0*/  @!P1 IMAD.U32 R107, RZ, RZ, UR4 ;  /* 0x00000004ff6b9e24 */ /* 0x018fee000f8e00ff */
.L_x_78:
[----:B-----5:R-:W-:Y:S01]  /*49f0*/  @!P0 FSETP.EQ.AND P1, PT, R107, RZ, PT ;  /* 0x000000ff6b00820b */ /* 0x020fe20003f22000 */
[----:B------:R-:W-:Y:S01]  /*4a00*/  @!UPT UIADD3 URZ, UPT, UPT, URZ, URZ, URZ ;  /* 0x000000fffffff290 */ /* 0x000fe2000fffe0ff */
[----:B------:R-:W-:Y:S11]  /*4a10*/  @!P0 BRA `(.L_x_79) ;  /* 0x0000000000148947 */ /* 0x000ff60003800000 */
[----:B------:R-:W-:Y:S02]  /*4a20*/  LOP3.LUT P0, RZ, R206, 0xff, RZ, 0xc0, !PT ;  /* 0x000000ffceff7812 */ /* 0x000fe4000780c0ff */
[----:B------:R-:W-:Y:S04]  /*4a30*/  PLOP3.LUT P1, PT, PT, PT, UP2, 0x80, 0x8 ;  /* 0x000000000008781c */ /* 0x000fe80003f2f028 */
[----:B------:R-:W-:Y:S07]  /*4a40*/  PLOP3.LUT P1, PT, P1, PT, PT, 0x8, 0x80 ;  /* 0x000000000080781c */ /* 0x000fee0000f2e170 */
[----:B------:R-:W-:Y:S11]  /*4a50*/  @P0 FSETP.EQ.AND P1, PT, R107, RZ, PT ;  /* 0x000000ff6b00020b */ /* 0x000ff60003f22000 */
[----:B------:R-:W-:Y:S02]  /*4a60*/  @!UPT UIADD3 URZ, UPT, UPT, URZ, URZ, URZ ;  /* 0x000000fffffff290 */ /* 0x000fe4000fffe0ff */
.L_x_79:
[----:B------:R-:W-:Y:S01]  /*4a70*/  ULEA UR7, UR21, UR6, 0x3 ;  /* 0x0000000615077291 */ /* 0x000fe2000f8e18ff */
[----:B--2---:R-:W-:Y:S02]  /*4a80*/  SHF.L.U32 R0, R11, 0x1f, RZ ;  /* 0x0000001f0b007819 */ /* 0x004fe400000006ff */
[----:B------:R-:W-:Y:S01]  /*4a90*/  ELECT P0, URZ, PT ;  /* 0x0000000000ff782f */ /* 0x000fe20003800000 */
[----:B------:R-:W-:Y:S05]  /*4aa0*/  VIADD R10, R10, 0x1 ;  /* 0x000000010a0a7836 */ /* 0x000fea0000000000 */
[----:B------:R-:W2:Y:S02]  /*4ab0*/  SYNCS.PHASECHK.TRANS64.TRYWAIT P2, [UR7+0x40], R0 ;  /* 0x00004000ff0075a7 */ /* 0x000ea40008041107 */
[----:B--2---:R-:W-:Y:S05]  /*4ac0*/  @!P2 BRA `(.L_x_80) ;  /* 0x0000004c0080a947 */ /* 0x004fea0003800000 */
.L_x_146:
[----:B------:R-:W-:Y:S01]  /*4ad0*/  UIADD3 UR33, UPT, UPT, UR7, 0x30, URZ ;  /* 0x0000003007217890 */ /* 0x000fe2000fffe0ff */
[----:B------:R-:W-:Y:S01]  /*4ae0*/  PLOP3.LUT P0, PT, P1, P0, PT, 0xf2, 0x2f ;  /* 0x00000000002f781c */ /* 0x000fe20000f01e72 */
[----:B------:R-:W-:Y:S01]  /*4af0*/  UMOV UR38, 0x0 ;  /* 0x0000000000267882 */ /* 0x000fe20000000000 */
[----:B------:R-:W-:Y:S01]  /*4b00*/  UMOV UR39, 0x10000000 ;  /* 0x1000000000277882 */ /* 0x000fe20000000000 */
[----:B------:R-:W-:Y:S01]  /*4b10*/  UMOV UR28, UR36 ;  /* 0x00000024001c7c82 */ /* 0x000fe20008000000 */
[----:B------:R-:W-:Y:S01]  /*4b20*/  UMOV UR12, UR36 ;  /* 0x00000024000c7c82 */ /* 0x000fe20008000000 */
[----:B------:R-:W-:Y:S01]  /*4b30*/  UMOV UR20, UR36 ;  /* 0x0000002400147c82 */ /* 0x000fe20008000000 */
[----:B------:R-:W-:Y:S01]  /*4b40*/  UMOV UR25, UR33 ;  /* 0x0000002100197c82 */ /* 0x000fe20008000000 */
[----:B------:R-:W-:Y:S01]  /*4b50*/  UMOV UR9, UR33 ;  /* 0x0000002100097c82 */ /* 0x000fe20008000000 */
[----:B------:R-:W-:Y:S01]  /*4b60*/  UMOV UR17, UR33 ;  /* 0x0000002100117c82 */ /* 0x000fe20008000000 */
[----:B------:R-:W-:Y:S02]  /*4b70*/  R2UR UR55, R218 ;  /* 0x00000000da3772ca */ /* 0x000fe400000e0000 */
[----:B------:R-:W-:Y:S02]  /*4b80*/  R2UR UR54, R219 ;  /* 0x00000000db3672ca */ /* 0x000fe400000e0000 */
[----:B------:R-:W-:Y:S01]  /*4b90*/  @!P0 IADD3 R2, P1, PT, R12, 0x580, RZ ;  /* 0x000005800c028810 */ /* 0x000fe20007f3e0ff */
[----:B------:R-:W-:Y:S01]  /*4ba0*/  VOTEU.ALL UP0, P0 ;  /* 0x0000000000ff7886 */ /* 0x000fe20000000000 */
[----:B------:R-:W-:Y:S02]  /*4bb0*/  VOTEU.ALL UP1, P0 ;  /* 0x0000000000ff7886 */ /* 0x000fe40000020000 */
[----:B------:R-:W-:Y:S01]  /*4bc0*/  @!P0 R2UR UR5, R2 ;  /* 0x00000000020582ca */ /* 0x000fe200000e0000 */
[----:B--2---:R-:W-:Y:S01]  /*4bd0*/  @!P0 IMAD.X R0, RZ, RZ, R13, P1 ;  /* 0x000000ffff008224 */ /* 0x004fe200008e060d */
[----:B------:R-:W-:Y:S01]  /*4be0*/  @!UP0 USHF.L.U32 UR35, UR47, 0x6, URZ ;  /* 0x000000062f238899 */ /* 0x000fe200080006ff */
[----:B------:R-:W-:Y:S01]  /*4bf0*/  ISETP.NE.AND P1, PT, R10, 0x2, PT ;  /* 0x000000020a00780c */ /* 0x000fe20003f25270 */
[----:B------:R-:W-:Y:S02]  /*4c00*/  @!UP0 UIMAD UR34, UR56, 0xb0, URZ ;  /* 0x000000b0382288a4 */ /* 0x000fe4000f8e02ff */
[----:B------:R-:W-:Y:S01]  /*4c10*/  @!P0 R2UR UR4, R0 ;  /* 0x00000000000482ca */ /* 0x000fe200000e0000 */
[----:B------:R-:W-:Y:S01]  /*4c20*/  UIADD3 UR56, UPT, UPT, UR13, UR55, URZ ;  /* 0x000000370d387290 */ /* 0x000fe2000fffe0ff */
[----:B------:R-:W-:Y:S01]  /*4c30*/  SEL R0, RZ, 0x1, P1 ;  /* 0x00000001ff007807 */ /* 0x000fe20000800000 */
[----:B------:R-:W-:Y:S01]  /*4c40*/  @!UP0 UIADD3 UR26, UPT, UPT, UR34, 0x10, URZ ;  /* 0x00000010221a8890 */ /* 0x000fe2000fffe0ff */
[----:B------:R-:W-:Y:S01]  /*4c50*/  SEL R10, R10, RZ, P1 ;  /* 0x000000ff0a0a7207 */ /* 0x000fe20000800000 */
[----:B------:R-:W-:Y:S01]  /*4c60*/  UMOV UR27, UR35 ;  /* 0x00000023001b7c82 */ /* 0x000fe20008000000 */
[----:B------:R-:W-:Y:S01]  /*4c70*/  @!UP0 UIADD3 UR10, UPT, UPT, UR34, 0x20, URZ ;  /* 0x00000020220a8890 */ /* 0x000fe2000fffe0ff */
[----:B------:R-:W-:Y:S01]  /*4c80*/  IMAD.U32 R2, RZ, RZ, UR5 ;  /* 0x00000005ff027e24 */ /* 0x000fe2000f8e00ff */
[----:B------:R-:W-:Y:S01]  /*4c90*/  UMOV UR11, UR35 ;  /* 0x00000023000b7c82 */ /* 0x000fe20008000000 */
[----:B------:R-:W-:Y:S01]  /*4ca0*/  @!UP0 UIADD3 UR18, UPT, UPT, UR34, 0x30, URZ ;  /* 0x0000003022128890 */ /* 0x000fe2000fffe0ff */
[----:B------:R-:W-:Y:S01]  /*4cb0*/  LOP3.LUT R9, R9, R0, RZ, 0x3c, !PT ;  /* 0x0000000009097212 */ /* 0x000fe200078e3cff */
[----:B------:R-:W-:Y:S01]  /*4cc0*/  UMOV UR19, UR35 ;  /* 0x0000002300137c82 */ /* 0x000fe20008000000 */
[----:B------:R-:W-:Y:S01]  /*4cd0*/  @!P0 R2UR UR30, R2 ;  /* 0x00000000021e82ca */ /* 0x000fe200000e0000 */
[----:B------:R-:W-:Y:S01]  /*4ce0*/  IMAD.U32 R3, RZ, RZ, UR4 ;  /* 0x00000004ff037e24 */ /* 0x000fe2000f8e00ff */
[----:B------:R-:W-:Y:S02]  /*4cf0*/  @!UP0 UIMAD UR4, UR21, 0x5800, UR6 ;  /* 0x00005800150488a4 */ /* 0x000fe4000f8e0206 */
[----:B------:R-:W-:Y:S02]  /*4d00*/  UIADD3 UR47, UPT, UPT, UR14, UR54, URZ ;  /* 0x000000360e2f7290 */ /* 0x000fe4000fffe0ff */
[----:B------:R-:W-:Y:S01]  /*4d10*/  @!P0 R2UR UR31, R3 ;  /* 0x00000000031f82ca */ /* 0x000fe200000e0000 */
[----:B------:R-:W-:Y:S02]  /*4d20*/  @!UP0 UIADD3 UR32, UPT, UPT, UR4, 0x200, URZ ;  /* 0x0000020004208890 */ /* 0x000fe4000fffe0ff */
[----:B------:R-:W-:Y:S02]  /*4d30*/  @!UP0 UIADD3 UR24, UPT, UPT, UR4, 0xa00, URZ ;  /* 0x00000a0004188890 */ /* 0x000fe4000fffe0ff */
[----:B------:R-:W-:Y:S02]  /*4d40*/  @!UP0 UIADD3 UR8, UPT, UPT, UR4, 0x1200, URZ ;  /* 0x0000120004088890 */ /* 0x000fe4000fffe0ff */
[----:B------:R-:W-:Y:S06]  /*4d50*/  @!UP0 UIADD3 UR16, UPT, UPT, UR4, 0x1a00, URZ ;  /* 0x00001a0004108890 */ /* 0x000fec000fffe0ff */
[----:B------:R2:W-:Y:S01]  /*4d60*/  @!UP1 UTMALDG.3D [UR32], [UR30], desc[UR38] ;  /* 0x000026201e0095b4 */ /* 0x0005e20008011000 */
[----:B------:R-:W-:Y:S05]  /*4d70*/  VOTEU.ALL UP1, P0 ;  /* 0x0000000000ff7886 */ /* 0x000fea0000020000 */
[----:B------:R3:W-:Y:S01]  /*4d80*/  @!UP1 UTMALDG.3D [UR24], [UR30], desc[UR38] ;  /* 0x000026181e0095b4 */ /* 0x0007e20008011000 */
[----:B------:R-:W-:Y:S05]  /*4d90*/  VOTEU.ALL UP1, P0 ;  /* 0x0000000000ff7886 */ /* 0x000fea0000020000 */
[----:B------:R4:W-:Y:S01]  /*4da0*/  @!UP1 UTMALDG.3D [UR8], [UR30], desc[UR38] ;  /* 0x000026081e0095b4 */ /* 0x0009e20008011000 */
[----:B------:R-:W-:Y:S05]  /*4db0*/  VOTEU.ALL UP1, P0 ;  /* 0x0000000000ff7886 */ /* 0x000fea0000020000 */
[----:B------:R5:W-:Y:S01]  /*4dc0*/  @!UP1 UTMALDG.3D [UR16], [UR30], desc[UR38] ;  /* 0x000026101e0095b4 */ /* 0x000be20008011000 */
[----:B------:R-:W-:Y:S01]  /*4dd0*/  VOTEU.ALL UP1, P0 ;  /* 0x0000000000ff7886 */ /* 0x000fe20000020000 */
[----:B--2---:R-:W-:Y:S01]  /*4de0*/  UMOV UR36, UR29 ;  /* 0x0000001d00247c82 */ /* 0x004fe20008000000 */
[----:B---3--:R-:W-:Y:S02]  /*4df0*/  @!UP0 UIADD3 UR26, UPT, UPT, UR34, 0x40, URZ ;  /* 0x00000040221a8890 */ /* 0x008fe4000fffe0ff */
[----:B------:R-:W-:Y:S02]  /*4e00*/  @!UP0 UIADD3 UR24, UPT, UPT, UR4, 0x2200, URZ ;  /* 0x0000220004188890 */ /* 0x000fe4000fffe0ff */
[----:B----4-:R-:W-:Y:S02]  /*4e10*/  @!UP0 UIADD3 UR10, UPT, UPT, UR34, 0x50, URZ ;  /* 0x00000050220a8890 */ /* 0x010fe4000fffe0ff */
[----:B------:R-:W-:Y:S05]  /*4e20*/  @!UP0 UIADD3 UR8, UPT, UPT, UR4, 0x2a00, URZ ;  /* 0x00002a0004088890 */ /* 0x000fea000fffe0ff */
[----:B------:R2:W-:Y:S01]  /*4e30*/  @!UP1 UTMALDG.3D [UR24], [UR30], desc[UR38] ;  /* 0x000026181e0095b4 */ /* 0x0005e20008011000 */
[----:B------:R-:W-:Y:S01]  /*4e40*/  VOTEU.ALL UP1, P0 ;  /* 0x0000000000ff7886 */ /* 0x000fe20000020000 */
[----:B-----5:R-:W-:Y:S02]  /*4e50*/  @!UP0 UIADD3 UR18, UPT, UPT, UR34, 0x60, URZ ;  /* 0x0000006022128890 */ /* 0x020fe4000fffe0ff */
[----:B------:R-:W-:Y:S02]  /*4e60*/  @!UP0 UIADD3 UR16, UPT, UPT, UR4, 0x3200, URZ ;  /* 0x0000320004108890 */ /* 0x000fe4000fffe0ff */
[----:B------:R3:W-:Y:S01]  /*4e70*/  @!UP1 UTMALDG.3D [UR8], [UR30], desc[UR38] ;  /* 0x000026081e0095b4 */ /* 0x0007e20008011000 */
[----:B------:R-:W-:Y:S06]  /*4e80*/  VOTEU.ALL UP1, P0 ;  /* 0x0000000000ff7886 */ /* 0x000fec0000020000 */
[----:B------:R4:W-:Y:S01]  /*4e90*/  @!UP1 UTMALDG.3D [UR16], [UR30], desc[UR38] ;  /* 0x000026101e0095b4 */ /* 0x0009e20008011000 */
[----:B------:R-:W-:Y:S01]  /*4ea0*/  VOTEU.ALL UP1, P0 ;  /* 0x0000000000ff7886 */ /* 0x000fe20000020000 */
[----:B--2---:R-:W-:Y:S02]  /*4eb0*/  @!UP0 UIADD3 UR26, UPT, UPT, UR34, 0x70, URZ ;  /* 0x00000070221a8890 */ /* 0x004fe4000fffe0ff */
[----:B------:R-:W-:Y:S02]  /*4ec0*/  @!UP0 UIADD3 UR24, UPT, UPT, UR4, 0x3a00, URZ ;  /* 0x00003a0004188890 */ /* 0x000fe4000fffe0ff */
[----:B---3--:R-:W-:Y:S02]  /*4ed0*/  @!UP0 UIADD3 UR10, UPT, UPT, UR34, 0x80, URZ ;  /* 0x00000080220a8890 */ /* 0x008fe4000fffe0ff */
[----:B------:R-:W-:Y:S05]  /*4ee0*/  @!UP0 UIADD3 UR8, UPT, UPT, UR4, 0x4200, URZ ;  /* 0x0000420004088890 */ /* 0x000fea000fffe0ff */
[----:B------:R-:W-:Y:S01]  /*4ef0*/  @!UP1 UTMALDG.3D [UR24], [UR30], desc[UR38] ;  /* 0x000026181e0095b4 */ /* 0x000fe20008011000 */
[----:B------:R-:W-:Y:S01]  /*4f00*/  VOTEU.ALL UP1, P0 ;  /* 0x0000000000ff7886 */ /* 0x000fe20000020000 */
[----:B----4-:R-:W-:Y:S02]  /*4f10*/  @!UP0 UIADD3 UR18, UPT, UPT, UR34, 0x90, URZ ;  /* 0x0000009022128890 */ /* 0x010fe4000fffe0ff */
[----:B------:R-:W-:Y:S02]  /*4f20*/  @!UP0 UIADD3 UR16, UPT, UPT, UR4, 0x4a00, URZ ;  /* 0x00004a0004108890 */ /* 0x000fe4000fffe0ff */
[----:B------:R2:W-:Y:S01]  /*4f30*/  @!UP1 UTMALDG.3D [UR8], [UR30], desc[UR38] ;  /* 0x000026081e0095b4 */ /* 0x0005e20008011000 */
[----:B------:R-:W-:Y:S02]  /*4f40*/  UPLOP3.LUT UP1, UPT, UPT, UPT, UPT, 0x80, 0x8 ;  /* 0x000000000008789c */ /* 0x000fe40003f2f070 */
[----:B--2---:R-:W-:Y:S02]  /*4f50*/  @!UP0 UIADD3 UR10, UPT, UPT, UR34, 0xa0, URZ ;  /* 0x000000a0220a8890 */ /* 0x004fe4000fffe0ff */
[----:B------:R-:W-:Y:S01]  /*4f60*/  @!UP0 UIADD3 UR8, UPT, UPT, UR4, 0x5200, URZ ;  /* 0x0000520004088890 */ /* 0x000fe2000fffe0ff */
[----:B------:R-:W-:Y:S01]  /*4f70*/  VOTEU.ALL UP0, P0 ;  /* 0x0000000000ff7886 */ /* 0x000fe20000000000 */
[----:B------:R-:W-:Y:S04]  /*4f80*/  UIADD3 UR4, UPT, UPT, UR21, 0x1, URZ ;  /* 0x0000000115047890 */ /* 0x000fe8000fffe0ff */
[----:B------:R2:W-:Y:S01]  /*4f90*/  @!UP0 UTMALDG.3D [UR16], [UR30], desc[UR38] ;  /* 0x000026101e0085b4 */ /* 0x0005e20008011000 */
[----:B------:R-:W-:Y:S04]  /*4fa0*/  UISETP.NE.AND UP0, UPT, UR4, 0x2, UPT ;  /* 0x000000020400788c */ /* 0x000fe8000bf05270 */
[----:B------:R-:W-:Y:S02]  /*4fb0*/  USEL UR5, URZ, 0x1, UP0 ;  /* 0x00000001ff057887 */ /* 0x000fe40008000000 */
[----:B------:R-:W-:Y:S02]  /*4fc0*/  USEL UR21, UR4, URZ, UP0 ;  /* 0x000000ff04157287 */ /* 0x000fe40008000000 */
[----:B------:R-:W-:Y:S01]  /*4fd0*/  VOTEU.ALL UP0, P0 ;  /* 0x0000000000ff7886 */ /* 0x000fe20000000000 */
[----:B------:R-:W-:Y:S01]  /*4fe0*/  UPRMT UR4, UR42, 0x654, UR33 ;  /* 0x000006542a047896 */ /* 0x000fe20008000021 */
[----:B------:R-:W-:Y:S03]  /*4ff0*/  LOP3.LUT R11, R11, UR5, RZ, 0x3c, !PT ;  /* 0x000000050b0b7c12 */ /* 0x000fe6000f8e3cff */
[----:B------:R2:W-:Y:S01]  /*5000*/  @!UP0 UTMALDG.3D [UR8], [UR30], desc[UR38] ;  /* 0x000026081e0085b4 */ /* 0x0005e20008011000 */
[----:B------:R2:W-:Y:S04]  /*5010*/  @!P0 SYNCS.ARRIVE.TRANS64.RED.A0TR RZ, [UR7+0x30], R8 ;  /* 0x00003008ffff89a7 */ /* 0x0005e80008300407 */
[----:B------:R-:W-:Y:S01]  /*5020*/  SYNCS.ARRIVE.TRANS64.RED.A1T0 RZ, [UR4], RZ ;  /* 0x000000ffffff79a7 */ /* 0x000fe20008100404 */
[----:B------:R-:W-:Y:S05]  /*5030*/  BRA.U UP3, `(.L_x_81) ;  /* 0xfffffff103947547 */ /* 0x000fea000b83ffff */
[----:B------:R-:W-:Y:S01]  /*5040*/  UIADD3 UR6, UPT, UPT, UR6, 0x40, URZ ;  /* 0x0000004006067890 */ /* 0x000fe2000fffe0ff */
[----:B------:R-:W-:-:S03]  /*5050*/  SHF.L.U32 R3, R11, 0x1f, RZ ;  /* 0x0000001f0b037819 */ /* 0x000fc600000006ff */
[----:B------:R-:W-:-:S09]  /*5060*/  ULEA UR4, UR21, UR6, 0x3 ;  /* 0x0000000615047291 */ /* 0x000fd2000f8e18ff */
[----:B------:R-:W3:Y:S02]  /*5070*/  SYNCS.PHASECHK.TRANS64.TRYWAIT P0, [UR4], R3 ;  /* 0x00000003ff0075a7 */ /* 0x000ee40008001104 */
[----:B---3--:R-:W-:Y:S05]  /*5080*/  @!P0 BRA `(.L_x_82) ;  /* 0x0000004800288947 */ /* 0x008fea0003800000 */
.L_x_148:
[----:B------:R-:W-:-:S04]  /*5090*/  UIADD3 UR4, UPT, UPT, UR21, 0x1, URZ ;  /* 0x0000000115047890 */ /* 0x000fc8000fffe0ff */
[----:B------:R-:W-:-:S04]  /*50a0*/  UISETP.NE.AND UP0, UPT, UR4, 0x2, UPT ;  /* 0x000000020400788c */ /* 0x000fc8000bf05270 */
[----:B------:R-:W-:Y:S02]  /*50b0*/  USEL UR5, URZ, 0x1, UP0 ;  /* 0x00000001ff057887 */ /* 0x000fe40008000000 */
[----:B------:R-:W-:-:S04]  /*50c0*/  USEL UR4, UR4, URZ, UP0 ;  /* 0x000000ff04047287 */ /* 0x000fc80008000000 */
[----:B------:R-:W-:Y:S01]  /*50d0*/  ULEA UR4, UR4, UR6, 0x3 ;  /* 0x0000000604047291 */ /* 0x000fe2000f8e18ff */
[----:B---3--:R-:W-:-:S04]  /*50e0*/  LOP3.LUT R3, R11, UR5, RZ, 0x3c, !PT ;  /* 0x000000050b037c12 */ /* 0x008fc8000f8e3cff */
[----:B------:R-:W-:Y:S01]  /*50f0*/  SHF.L.U32 R3, R3, 0x1f, RZ ;  /* 0x0000001f03037819 */ /* 0x000fe200000006ff */
[----:B------:R-:W-:-:S07]  /*5100*/  IMAD.U32 R0, RZ, RZ, UR4 ;  /* 0x00000004ff007e24 */ /* 0x000fce000f8e00ff */
.L_x_83:
[----:B---3--:R3:W4:Y:S02]  /*5110*/  SYNCS.PHASECHK.TRANS64.TRYWAIT P0, [R0+URZ], R3 ;  /* 0x00000003000075a7 */ /* 0x00872400080011ff */
[----:B----4-:R-:W-:Y:S05]  /*5120*/  @!P0 NANOSLEEP.SYNCS 0x989680 ;  /* 0x009896800000895d */ /* 0x010fea0003900000 */
[----:B------:R-:W4:Y:S02]  /*5130*/  @!P0 SYNCS.PHASECHK.TRANS64 P0, [R0+URZ], R3 ;  /* 0x00000003000085a7 */ /* 0x000f2400080010ff */
[----:B-12-4-:R-:W-:Y:S05]  /*5140*/  @P0 EXIT ;  /* 0x000000000000094d */ /* 0x016fea0003800000 */
[----:B------:R-:W-:Y:S05]  /*5150*/  BRA `(.L_x_83) ;  /* 0xfffffffc00ec7947 */ /* 0x000fea000383ffff */
.L_x_73:
[----:B------:R-:W-:-:S06]  /*5160*/  UISETP.GE.AND UP0, UPT, UR20, 0x4, UPT ;  /* 0x000000041400788c */ /* 0x000fcc000bf06270 */
[----:B------:R-:W-:-:S13]  /*5170*/  PLOP3.LUT P0, PT, PT, PT, UP0, 0x80, 0x8 ;  /* 0x000000000008781c */ /* 0x000fda0003f0f008 */
[----:B-1----:R-:W-:Y:S05]  /*5180*/  @!P0 EXIT ;  /* 0x000000000000894d */ /* 0x002fea0003800000 */
[----:B------:R-:W-:Y:S01]  /*5190*/  BAR.SYNC.DEFER_BLOCKING 0x6, 0xa0 ;  /* 0x0182800000007b1d */ /* 0x000fe20000010000 */
[C---:B------:R-:W-:Y:S01]  /*51a0*/  IMAD.SHL.U32 R197, R226.reuse, 0x8, RZ ;  /* 0x00000008e2c57824 */ /* 0x040fe200078e00ff */
[----:B------:R-:W-:Y:S01]  /*51b0*/  SHF.R.U32.HI R7, RZ, 0x1, R226 ;  /* 0x00000001ff077819 */ /* 0x000fe200000116e2 */
[----:B------:R-:W-:Y:S01]  /*51c0*/  IMAD.SHL.U32 R2, R226, 0x10, RZ ;  /* 0x00000010e2027824 */ /* 0x000fe200078e00ff */
[----:B------:R-:W-:Y:S01]  /*51d0*/  CS2R R222, SRZ ;  /* 0x0000000000de7805 */ /* 0x000fe2000001ff00 */
[----:B------:R-:W-:Y:S01]  /*51e0*/  IMAD.MOV.U32 R225, RZ, RZ, 0x1 ;  /* 0x00000001ffe17424 */ /* 0x000fe200078e00ff */
[----:B------:R-:W-:Y:S01]  /*51f0*/  UMOV UR45, 0x400 ;  /* 0x00000400002d7882 */ /* 0x000fe20000000000 */
[----:B------:R-:W1:Y:S01]  /*5200*/  LDCU.64 UR4, c[0x0][0x888] ;  /* 0x00011100ff0477ac */ /* 0x000e620008000a00 */
[----:B------:R-:W2:Y:S01]  /*5210*/  LDC.64 R202, c[0x0][0x888] ;  /* 0x00022200ffca7b82 */ /* 0x000ea20000000a00 */
[----:B------:R-:W-:Y:S01]  /*5220*/  LOP3.LUT R197, R197, 0x300, RZ, 0xc0, !PT ;  /* 0x00000300c5c57812 */ /* 0x000fe200078ec0ff */
[----:B------:R-:W-:Y:S01]  /*5230*/  IMAD.MOV.U32 R104, RZ, RZ, RZ ;  /* 0x000000ffff687224 */ /* 0x000fe200078e00ff */
[----:B------:R-:W-:Y:S01]  /*5240*/  ULEA UR45, UR42, UR45, 0x18 ;  /* 0x0000002d2a2d7291 */ /* 0x000fe2000f8ec0ff */
[----:B------:R-:W-:Y:S01]  /*5250*/  LOP3.LUT R0, R2, 0x40, RZ, 0xc0, !PT ;  /* 0x0000004002007812 */ /* 0x000fe200078ec0ff */
[----:B------:R-:W-:Y:S01]  /*5260*/  IMAD.MOV.U32 R224, RZ, RZ, RZ ;  /* 0x000000ffffe07224 */ /* 0x000fe200078e00ff */
[--C-:B------:R-:W-:Y:S01]  /*5270*/  LOP3.LUT R197, R197, 0x30, R2.reuse, 0xf8, !PT ;  /* 0x00000030c5c57812 */ /* 0x100fe200078ef802 */
[----:B------:R-:W-:Y:S01]  /*5280*/  IMAD.MOV.U32 R221, RZ, RZ, RZ ;  /* 0x000000ffffdd7224 */ /* 0x000fe200078e00ff */
[----:B------:R-:W3:Y:S01]  /*5290*/  LDC.64 R204, c[0x0][0x890] ;  /* 0x00022400ffcc7b82 */ /* 0x000ee20000000a00 */
[----:B------:R-:W-:Y:S01]  /*52a0*/  LOP3.LUT R7, R0, 0x8, R7, 0xf8, !PT ;  /* 0x0000000800077812 */ /* 0x000fe200078ef807 */
[C---:B------:R-:W-:Y:S01]  /*52b0*/  IMAD.SHL.U32 R0, R226.reuse, 0x2, RZ ;  /* 0x00000002e2007824 */ /* 0x040fe200078e00ff */
[----:B------:R-:W-:Y:S01]  /*52c0*/  LOP3.LUT R197, R197, 0x80, R2, 0xf8, !PT ;  /* 0x00000080c5c57812 */ /* 0x000fe200078ef802 */
[C---:B------:R-:W-:Y:S01]  /*52d0*/  IMAD.U32 R2, R226.reuse, 0x10000, RZ ;  /* 0x00010000e2027824 */ /* 0x040fe200078e00ff */
[----:B------:R-:W-:Y:S01]  /*52e0*/  LOP3.LUT R226, R226, 0x60, RZ, 0xc0, !PT ;  /* 0x00000060e2e27812 */ /* 0x000fe200078ec0ff */
[----:B------:R-:W4:Y:S01]  /*52f0*/  LDCU UR59, c[0x0][0x370] ;  /* 0x00006e00ff3b77ac */ /* 0x000f220008000800 */
[----:B------:R-:W-:Y:S01]  /*5300*/  LOP3.LUT R0, R7, 0x8, R0, 0x78, !PT ;  /* 0x0000000807007812 */ /* 0x000fe200078e7800 */
[----:B------:R-:W4:Y:S01]  /*5310*/  LDS R3, [UR45+0x110] ;  /* 0x0001102dff037984 */ /* 0x000f220008000800 */
[----:B------:R-:W2:Y:S01]  /*5320*/  LDC.64 R200, c[0x0][0x8b0] ;  /* 0x00022c00ffc87b82 */ /* 0x000ea20000000a00 */
[----:B-1----:R-:W-:Y:S01]  /*5330*/  IMAD.U32 R217, RZ, RZ, UR4 ;  /* 0x00000004ffd97e24 */ /* 0x002fe2000f8e00ff */
[----:B------:R-:W-:Y:S01]  /*5340*/  UIADD3 UR4, UPT, UPT, UR45, 0x200, URZ ;  /* 0x000002002d047890 */ /* 0x000fe2000fffe0ff */
[----:B------:R-:W-:Y:S01]  /*5350*/  LOP3.LUT R2, R2, 0x600000, RZ, 0xc0, !PT ;  /* 0x0060000002027812 */ /* 0x000fe200078ec0ff */
[----:B------:R-:W-:Y:S01]  /*5360*/  IMAD.U32 R216, RZ, RZ, UR5 ;  /* 0x00000005ffd87e24 */ /* 0x000fe2000f8e00ff */
[----:B------:R-:W-:Y:S01]  /*5370*/  LOP3.LUT R197, R197, R0, RZ, 0xfc, !PT ;  /* 0x00000000c5c57212 */ /* 0x000fe200078efcff */
[----:B------:R-:W1:Y:S02]  /*5380*/  LDCU UR44, c[0x0][0xb0c] ;  /* 0x00016180ff2c77ac */ /* 0x000e640008000800 */
[----:B------:R-:W1:Y:S01]  /*5390*/  LDC.64 R198, c[0x0][0x8a8] ;  /* 0x00022a00ffc67b82 */ /* 0x000e620000000a00 */
[----:B------:R-:W-:Y:S01]  /*53a0*/  MOV R228, UR4 ;  /* 0x0000000400e47c02 */ /* 0x000fe20008000f00 */
[----:B------:R-:W1:Y:S01]  /*53b0*/  LDCU UR39, c[0x0][0xb30] ;  /* 0x00016600ff2777ac */ /* 0x000e620008000800 */
[----:B------:R-:W1:Y:S01]  /*53c0*/  LDCU.64 UR40, c[0x0][0xb28] ;  /* 0x00016500ff2877ac */ /* 0x000e620008000a00 */
[----:B------:R-:W1:Y:S01]  /*53d0*/  LDCU.128 UR60, c[0x0][0xb10] ;  /* 0x00016200ff3c77ac */ /* 0x000e620008000c00 */
[----:B------:R-:W1:Y:S01]  /*53e0*/  LDCU UR58, c[0x0][0x374] ;  /* 0x00006e80ff3a77ac */ /* 0x000e620008000800 */
[----:B------:R-:W-:Y:S01]  /*53f0*/  UMOV UR46, URZ ;  /* 0x000000ff002e7c82 */ /* 0x000fe20008000000 */
[----:B------:R-:W-:Y:S01]  /*5400*/  UMOV UR57, URZ ;  /* 0x000000ff00397c82 */ /* 0x000fe20008000000 */
[----:B---34-:R-:W-:-:S07]  /*5410*/  IADD3 R2, PT, PT, R3, R2, RZ ;  /* 0x0000000203027210 */ /* 0x018fce0007ffe0ff */
.L_x_113:
[----:B------:R-:W-:Y:S02]  /*5420*/  LEA R0, R221, UR45, 0x3 ;  /* 0x0000002ddd007c11 */ /* 0x000fe4000f8e18ff */
[----:B------:R-:W-:Y:S02]  /*5430*/  SHF.L.U32 R3, R223, 0x1f, RZ ;  /* 0x0000001fdf037819 */ /* 0x000fe400000006ff */
[----:B--2---:R-:W-:Y:S02]  /*5440*/  LEA R5, R221, UR45, 0x4 ;  /* 0x0000002ddd057c11 */ /* 0x004fe4000f8e20ff */
[----:B------:R-:W3:Y:S02]  /*5450*/  SYNCS.PHASECHK.TRANS64.TRYWAIT P0, [R0+URZ+0x60], R3 ;  /* 0x00006003000075a7 */ /* 0x000ee400080011ff */
[----:B---3--:R-:W-:Y:S05]  /*5460*/  @!P0 BRA `(.L_x_84) ;  /* 0x0000004400488947 */ /* 0x008fea0003800000 */
.L_x_149:
[----:B------:R-:W-:Y:S01]  /*5470*/  R2UR UR7, R227 ;  /* 0x00000000e30772ca */ /* 0x000fe200000e0000 */
[----:B------:R-:W4:Y:S01]  /*5480*/  LDS.128 R4, [R5+0xf0] ;  /* 0x0000f00005047984 */ /* 0x000f220000000c00 */
[----:B---3--:R-:W-:Y:S01]  /*5490*/  VIADD R0, R0, 0x70 ;  /* 0x0000007000007836 */ /* 0x008fe20000000000 */
[----:B------:R-:W-:Y:S04]  /*54a0*/  UISETP.GE.AND UP0, UPT, UR43, 0x1, UPT ;  /* 0x000000012b00788c */ /* 0x000fe8000bf06270 */
[----:B------:R-:W-:Y:S01]  /*54b0*/  PRMT R0, RZ, 0x654, R0 ;  /* 0x00000654ff007816 */ /* 0x000fe20000000000 */
[----:B------:R-:W-:Y:S01]  /*54c0*/  @!PT LDS RZ, [RZ] ;  /* 0x00000000fffff984 */ /* 0x000fe20000000800 */
[----:B------:R-:W-:Y:S01]  /*54d0*/  @!PT LDS RZ, [RZ] ;  /* 0x00000000fffff984 */ /* 0x000fe20000000800 */
[----:B------:R-:W-:Y:S01]  /*54e0*/  @!PT LDS RZ, [RZ] ;  /* 0x00000000fffff984 */ /* 0x000fe20000000800 */
[----:B------:R-:W-:Y:S01]  /*54f0*/  @!PT LDS RZ, [RZ] ;  /* 0x00000000fffff984 */ /* 0x000fe20000000800 */
[----:B------:R3:W-:Y:S06]  /*5500*/  MEMBAR.ALL.CTA ;  /* 0x0000000000007992 */ /* 0x0007ec0000008000 */
[----:B---3--:R-:W3:Y:S02]  /*5510*/  FENCE.VIEW.ASYNC.S ;  /* 0x00000000000073c6 */ /* 0x008ee40000000000 */
[----:B---3--:R3:W-:Y:S01]  /*5520*/  SYNCS.ARRIVE.TRANS64.RED.A1T0 RZ, [R0+URZ], RZ ;  /* 0x000000ff00ff79a7 */ /* 0x0087e200081004ff */
[----:B----4-:R-:W-:Y:S11]  /*5530*/  LOP3.LUT P0, RZ, R6, 0x1, RZ, 0xc0, !PT ;  /* 0x0000000106ff7812 */ /* 0x010ff6000780c0ff */
[----:B------:R-:W-:Y:S02]  /*5540*/  @!UPT UIADD3 URZ, UPT, UPT, URZ, URZ, URZ ;  /* 0x000000fffffff290 */ /* 0x000fe4000fffe0ff */
[----:B------:R-:W-:Y:S01]  /*5550*/  VOTEU.ANY UP1, P0 ;  /* 0x0000000000ff7886 */ /* 0x000fe20000020100 */
[----:B------:R-:W-:Y:S01]  /*5560*/  PLOP3.LUT P0, PT, PT, PT, UP1, 0x80, 0x8 ;  /* 0x000000000008781c */ /* 0x000fe20003f0f018 */
[----:B------:R-:W-:Y:S06]  /*5570*/  UP2UR UR4, UPR, URZ, 0x2 ;  /* 0x00000002ff047883 */ /* 0x000fec0008000000 */
[----:B------:R-:W-:Y:S06]  /*5580*/  IMAD.U32 R229, RZ, RZ, UR4 ;  /* 0x00000004ffe57e24 */ /* 0x000fec000f8e00ff */
[----:B------:R-:W-:Y:S02]  /*5590*/  @P0 SHF.R.U32.HI R3, RZ, 0x10, R5 ;  /* 0x00000010ff030819 */ /* 0x000fe40000011605 */
[----:B------:R-:W-:Y:S02]  /*55a0*/  @P0 MOV R8, R4 ;  /* 0x0000000400080202 */ /* 0x000fe40000000f00 */
[----:B------:R-:W-:Y:S02]  /*55b0*/  @P0 R2UR UR4, R3 ;  /* 0x00000000030402ca */ /* 0x000fe400000e0000 */
[----:B------:R-:W-:Y:S02]  /*55c0*/  @P0 LOP3.LUT R4, R5, 0xffff, RZ, 0xc0, !PT ;  /* 0x0000ffff05040812 */ /* 0x000fe400078ec0ff */
[----:B------:R-:W-:Y:S02]  /*55d0*/  @P0 R2UR UR6, R8 ;  /* 0x00000000080602ca */ /* 0x000fe400000e0000 */
[----:B------:R-:W-:Y:S07]  /*55e0*/  @P0 R2UR UR5, R4 ;  /* 0x00000000040502ca */ /* 0x000fee00000e0000 */
[----:B------:R-:W-:Y:S02]  /*55f0*/  @UP1 UMOV UR7, UR4 ;  /* 0x0000000400071c82 */ /* 0x000fe40008000000 */
[----:B------:R-:W-:Y:S02]  /*5600*/  IMAD.U32 R227, RZ, RZ, UR7 ;  /* 0x00000007ffe37e24 */ /* 0x000fe4000f8e00ff */
[----:B------:R-:W-:Y:S02]  /*5610*/  @UP1 UMOV UR38, UR6 ;  /* 0x0000000600261c82 */ /* 0x000fe40008000000 */
[----:B------:R-:W-:Y:S01]  /*5620*/  @UP1 UMOV UR37, UR5 ;  /* 0x0000000500251c82 */ /* 0x000fe20008000000 */
[----:B---3--:R-:W-:Y:S05]  /*5630*/  BRA.U !UP0, `(.L_x_85) ;  /* 0x0000000108cc7547 */ /* 0x008fea000b800000 */
[----:B------:R-:W3:Y:S01]  /*5640*/  LDCU UR12, c[0x0][0xb20] ;  /* 0x00016400ff0c77ac */ /* 0x000ee20008000800 */
[----:B-1----:R-:W-:Y:S02]  /*5650*/  UIMAD.WIDE.U32 UR4, UR58, UR63, URZ ;  /* 0x0000003f3a0472a5 */ /* 0x002fe4000f8e00ff */
[----:B------:R-:W-:Y:S02]  /*5660*/  UIMAD.WIDE.U32 UR6, UR59, UR60, URZ ;  /* 0x0000003c3b0672a5 */ /* 0x000fe4000f8e00ff */
[----:B------:R-:W-:Y:S02]  /*5670*/  UISETP.NE.AND UP0, UPT, UR62, 0x1, UPT ;  /* 0x000000013e00788c */ /* 0x000fe4000bf05270 */
[----:B------:R-:W-:Y:S02]  /*5680*/  UIMAD.WIDE.U32 UR8, UR37, UR63, URZ ;  /* 0x0000003f250872a5 */ /* 0x000fe4000f8e00ff */
[----:B------:R-:W-:Y:S02]  /*5690*/  UIMAD.WIDE.U32 UR10, UR38, UR60, URZ ;  /* 0x0000003c260a72a5 */ /* 0x000fe4000f8e00ff */
[----:B------:R-:W-:Y:S02]  /*56a0*/  UISETP.NE.AND UP1, UPT, UR44, 0x1, UPT ;  /* 0x000000012c00788c */ /* 0x000fe4000bf25270 */
[----:B------:R-:W-:Y:S01]  /*56b0*/  UISETP.NE.AND UP2, UPT, UR43, 0x1, UPT ;  /* 0x000000012b00788c */ /* 0x000fe2000bf45270 */
[----:B------:R-:W-:Y:S02]  /*56c0*/  UMOV UR4, UR5 ;  /* 0x0000000500047c82 */ /* 0x000fe40008000000 */
[----:B---3--:R-:W-:Y:S03]  /*56d0*/  USHF.R.U32.HI UR5, URZ, UR12, UR4 ;  /* 0x0000000cff057299 */ /* 0x008fe60008011604 */
[----:B------:R-:W-:Y:S02]  /*56e0*/  UMOV UR4, UR7 ;  /* 0x0000000700047c82 */ /* 0x000fe40008000000 */
[----:B------:R-:W-:Y:S02]  /*56f0*/  USHF.R.U32.HI UR7, URZ, UR61, UR4 ;  /* 0x0000003dff077299 */ /* 0x000fe40008011604 */
[----:B------:R-:W-:Y:S02]  /*5700*/  USEL UR4, UR58, UR5, !UP0 ;  /* 0x000000053a047287 */ /* 0x000fe4000c000000 */
[----:B------:R-:W-:Y:S01]  /*5710*/  USEL UR7, UR59, UR7, !UP1 ;  /* 0x000000073b077287 */ /* 0x000fe2000c800000 */
[----:B------:R-:W-:Y:S01]  /*5720*/  UMOV UR5, UR9 ;  /* 0x0000000900057c82 */ /* 0x000fe20008000000 */
[----:B------:R-:W-:Y:S02]  /*5730*/  UIMAD.WIDE.U32 UR8, UR4, UR40, URZ ;  /* 0x00000028040872a5 */ /* 0x000fe4000f8e00ff */
[----:B------:R-:W-:Y:S03]  /*5740*/  USHF.R.U32.HI UR6, URZ, UR12, UR5 ;  /* 0x0000000cff067299 */ /* 0x000fe60008011605 */
[----:B------:R-:W-:Y:S01]  /*5750*/  UMOV UR5, UR11 ;  /* 0x0000000b00057c82 */ /* 0x000fe20008000000 */
[----:B------:R-:W-:Y:S02]  /*5760*/  UIMAD.WIDE.U32 UR10, UR7, UR40, URZ ;  /* 0x00000028070a72a5 */ /* 0x000fe4000f8e00ff */
[----:B------:R-:W-:Y:S02]  /*5770*/  USHF.R.U32.HI UR12, URZ, UR61, UR5 ;  /* 0x0000003dff0c7299 */ /* 0x000fe40008011605 */
[----:B------:R-:W-:Y:S01]  /*5780*/  USEL UR6, UR37, UR6, !UP0 ;  /* 0x0000000625067287 */ /* 0x000fe2000c000000 */
[----:B------:R-:W-:Y:S02]  /*5790*/  UMOV UR5, UR9 ;  /* 0x0000000900057c82 */ /* 0x000fe40008000000 */
[----:B------:R-:W-:Y:S01]  /*57a0*/  UMOV UR10, UR11 ;  /* 0x0000000b000a7c82 */ /* 0x000fe20008000000 */
[----:B------:R-:W-:Y:S02]  /*57b0*/  @UP2 USHF.R.U32.HI UR4, URZ, UR41, UR5 ;  /* 0x00000029ff042299 */ /* 0x000fe40008011605 */
[----:B------:R-:W-:Y:S02]  /*57c0*/  @UP2 USHF.R.U32.HI UR7, URZ, UR41, UR10 ;  /* 0x00000029ff072299 */ /* 0x000fe4000801160a */
[----:B------:R-:W-:Y:S02]  /*57d0*/  UIMAD UR4, UR43, UR4, URZ ;  /* 0x000000042b0472a4 */ /* 0x000fe4000f8e02ff */
[----:B------:R-:W-:Y:S02]  /*57e0*/  UIMAD.WIDE.U32 UR10, UR6, UR40, URZ ;  /* 0x00000028060a72a5 */ /* 0x000fe4000f8e00ff */
[----:B------:R-:W-:Y:S02]  /*57f0*/  USEL UR5, UR38, UR12, !UP1 ;  /* 0x0000000c26057287 */ /* 0x000fe4000c800000 */
[----:B------:R-:W-:Y:S02]  /*5800*/  UIMAD UR8, UR43, UR7, URZ ;  /* 0x000000072b0872a4 */ /* 0x000fe4000f8e02ff */
[----:B------:R-:W-:Y:S03]  /*5810*/  UISETP.GE.AND UP0, UPT, UR6, UR4, UPT ;  /* 0x000000040600728c */ /* 0x000fe6000bf06270 */
[----:B------:R-:W-:Y:S01]  /*5820*/  UMOV UR4, UR11 ;  /* 0x0000000b00047c82 */ /* 0x000fe20008000000 */
[----:B------:R-:W-:Y:S02]  /*5830*/  UISETP.GE.OR UP0, UPT, UR5, UR8, UP0 ;  /* 0x000000080500728c */ /* 0x000fe40008706670 */
[----:B------:R-:W-:Y:S02]  /*5840*/  USHF.R.U32.HI UR4, URZ, UR41, UR4 ;  /* 0x00000029ff047299 */ /* 0x000fe40008011604 */
[----:B------:R-:W-:Y:S02]  /*5850*/  UIMAD.WIDE.U32 UR8, UR5, UR40, URZ ;  /* 0x00000028050872a5 */ /* 0x000fe4000f8e00ff */
[----:B------:R-:W-:Y:S02]  /*5860*/  USEL UR11, UR6, UR4, !UP2 ;  /* 0x00000004060b7287 */ /* 0x000fe4000d000000 */
[----:B------:R-:W-:Y:S02]  /*5870*/  UIADD3 UR8, UPT, UPT, -UR5, URZ, URZ ;  /* 0x000000ff05087290 */ /* 0x000fe4000fffe1ff */
[----:B------:R-:W-:Y:S01]  /*5880*/  UIADD3 UR10, UPT, UPT, -UR11, URZ, URZ ;  /* 0x000000ff0b0a7290 */ /* 0x000fe2000fffe1ff */
[----:B------:R-:W-:Y:S01]  /*5890*/  @!UP0 UMOV UR4, UR9 ;  /* 0x0000000900048c82 */ /* 0x000fe20008000000 */
[----:B------:R-:W-:Y:S02]  /*58a0*/  UIADD3 UR9, UPT, UPT, -UR6, URZ, URZ ;  /* 0x000000ff06097290 */ /* 0x000fe4000fffe1ff */
[----:B------:R-:W-:Y:S02]  /*58b0*/  @!UP0 USHF.R.U32.HI UR4, URZ, UR41, UR4 ;  /* 0x00000029ff048299 */ /* 0x000fe40008011604 */
[----:B------:R-:W-:Y:S02]  /*58c0*/  UIMAD UR10, UR43, UR10, UR6 ;  /* 0x0000000a2b0a72a4 */ /* 0x000fe4000f8e0206 */
[----:B------:R-:W-:Y:S04]  /*58d0*/  @!UP0 USEL UR4, UR5, UR4, !UP2 ;  /* 0x0000000405048287 */ /* 0x000fe8000d000000 */
[----:B------:R-:W-:Y:S02]  /*58e0*/  @!UP0 UIMAD UR10, UR7, UR10, UR4 ;  /* 0x0000000a070a82a4 */ /* 0x000fe4000f8e0204 */
[----:B------:R-:W-:Y:S02]  /*58f0*/  @!UP0 UIADD3 UR11, UPT, UPT, UR11, -UR4, URZ ;  /* 0x800000040b0b8290 */ /* 0x000fe4000fffe0ff */
[----:B------:R-:W-:Y:S02]  /*5900*/  UIMAD UR7, UR44, UR8, UR38 ;  /* 0x000000082c0772a4 */ /* 0x000fe4000f8e0226 */
[----:B------:R-:W-:Y:S02]  /*5910*/  @!UP0 UIMAD UR6, UR11, UR43, UR5 ;  /* 0x0000002b0b0682a4 */ /* 0x000fe4000f8e0205 */
[----:B------:R-:W-:Y:S01]  /*5920*/  UIMAD UR4, UR62, UR9, UR37 ;  /* 0x000000093e0472a4 */ /* 0x000fe2000f8e0225 */
[----:B------:R-:W-:Y:S02]  /*5930*/  @!UP0 UMOV UR5, UR10 ;  /* 0x0000000a00058c82 */ /* 0x000fe40008000000 */
[----:B------:R-:W-:Y:S02]  /*5940*/  UIMAD UR38, UR5, UR44, UR7 ;  /* 0x0000002c052672a4 */ /* 0x000fe4000f8e0207 */
[----:B------:R-:W-:Y:S11]  /*5950*/  UIMAD UR37, UR6, UR62, UR4 ;  /* 0x0000003e062572a4 */ /* 0x000ff6000f8e0204 */
[----:B------:R-:W-:Y:S01]  /*5960*/  @!UPT UIADD3 URZ, UPT, UPT, URZ, URZ, URZ ;  /* 0x000000fffffff290 */ /* 0x000fe2000fffe0ff */
.L_x_85:
[----:B-1----:R-:W-:Y:S01]  /*5970*/  UISETP.NE.AND UP0, UPT, UR39, 0x1, UPT ;  /* 0x000000012700788c */ /* 0x002fe2000bf05270 */
[----:B------:R-:W-:Y:S02]  /*5980*/  R2UR UR11, R228 ;  /* 0x00000000e40b72ca */ /* 0x000fe400000e0000 */
[----:B------:R-:W-:Y:S08]  /*5990*/  IADD3 R221, PT, PT, R221, 0x1, RZ ;  /* 0x00000001dddd7810 */ /* 0x000ff00007ffe0ff */
[----:B------:R-:W1:Y:S01]  /*59a0*/  @!UP0 LDCU.128 UR12, c[0x0][0xb10] ;  /* 0x00016200ff0c87ac */ /* 0x000e620008000c00 */
[----:B------:R-:W3:Y:S01]  /*59b0*/  @!UP0 LDCU UR5, c[0x0][0xb0c] ;  /* 0x00016180ff0587ac */ /* 0x000ee20008000800 */
[----:B------:R-:W4:Y:S01]  /*59c0*/  @!UP0 LDCU UR10, c[0x0][0xb20] ;  /* 0x00016400ff0a87ac */ /* 0x000f220008000800 */
[----:B-1----:R-:W-:Y:S02]  /*59d0*/  UIMAD.WIDE.U32 UR8, UR38, UR12, URZ ;  /* 0x0000000c260872a5 */ /* 0x002fe4000f8e00ff */
[----:B------:R-:W-:Y:S02]  /*59e0*/  UIMAD.WIDE.U32 UR6, UR37, UR15, URZ ;  /* 0x0000000f250672a5 */ /* 0x000fe4000f8e00ff */
[----:B------:R-:W-:Y:S03]  /*59f0*/  @!UP0 UISETP.NE.AND UP1, UPT, UR14, 0x1, UPT ;  /* 0x000000010e00888c */ /* 0x000fe6000bf25270 */
[----:B------:R-:W-:Y:S01]  /*5a00*/  @!UP0 UMOV UR4, UR9 ;  /* 0x0000000900048c82 */ /* 0x000fe20008000000 */
[----:B---3--:R-:W-:Y:S02]  /*5a10*/  @!UP0 UISETP.NE.AND UP2, UPT, UR5, 0x1, UPT ;  /* 0x000000010500888c */ /* 0x008fe4000bf45270 */
[----:B------:R-:W-:Y:S01]  /*5a20*/  @!UP0 USHF.R.U32.HI UR4, URZ, UR13, UR4 ;  /* 0x0000000dff048299 */ /* 0x000fe20008011604 */
[----:B------:R-:W-:Y:S02]  /*5a30*/  @!UP0 UMOV UR6, UR7 ;  /* 0x0000000700068c82 */ /* 0x000fe40008000000 */
[----:B----4-:R-:W-:Y:S02]  /*5a40*/  @!UP0 USHF.R.U32.HI UR6, URZ, UR10, UR6 ;  /* 0x0000000aff068299 */ /* 0x010fe40008011606 */
[----:B------:R-:W-:Y:S02]  /*5a50*/  @!UP0 USEL UR7, UR38, UR4, !UP2 ;  /* 0x0000000426078287 */ /* 0x000fe4000d000000 */
[----:B------:R-:W-:Y:S04]  /*5a60*/  @!UP0 USEL UR6, UR37, UR6, !UP1 ;  /* 0x0000000625068287 */ /* 0x000fe8000c800000 */
[----:B------:R-:W-:Y:S02]  /*5a70*/  @!UP0 UIADD3 UR4, UPT, UPT, -UR7, UR6, URZ ;  /* 0x0000000607048290 */ /* 0x000fe4000fffe1ff */
[----:B------:R-:W-:Y:S02]  /*5a80*/  @!UP0 UIADD3 UR6, UPT, UPT, UR7, -UR6, URZ ;  /* 0x8000000607068290 */ /* 0x000fe4000fffe0ff */
[----:B------:R-:W-:Y:S02]  /*5a90*/  @!UP0 UIMAD UR38, UR4, UR5, UR38 ;  /* 0x00000005042682a4 */ /* 0x000fe4000f8e0226 */
[----:B------:R-:W-:Y:S02]  /*5aa0*/  @!UP0 UIMAD UR37, UR6, UR14, UR37 ;  /* 0x0000000e062582a4 */ /* 0x000fe4000f8e0225 */
[----:B------:R-:W-:Y:S09]  /*5ab0*/  ULOP3.LUT UP0, URZ, UR11, 0x90, URZ, 0xc0, !UPT ;  /* 0x000000900bff7892 */ /* 0x000ff2000f80c0ff */
[----:B------:R-:W-:Y:S05]  /*5ac0*/  BRA.U !UP0, `(.L_x_86) ;  /* 0x00000001087c7547 */ /* 0x000fea000b800000 */
[----:B------:R-:W1:Y:S01]  /*5ad0*/  LDCU.64 UR8, c[0x4][0x80] ;  /* 0x01001000ff0877ac */ /* 0x000e620008000a00 */
[----:B------:R-:W-:Y:S01]  /*5ae0*/  MOV R16, 0x0 ;  /* 0x0000000000107802 */ /* 0x000fe20000000f00 */
[----:B------:R-:W-:Y:S02]  /*5af0*/  HFMA2 R12, -RZ, RZ, 0, 5.9604644775390625e-08 ;  /* 0x00000001ff0c7431 */ /* 0x000fe400000001ff */
[----:B------:R-:W-:Y:S01]  /*5b00*/  IMAD.MOV.U32 R8, RZ, RZ, 0x70 ;  /* 0x00000070ff087424 */ /* 0x000fe200078e00ff */
[----:B------:R3:W4:Y:S01]  /*5b10*/  LDC.64 R14, c[0x4][R16] ;  /* 0x01000000100e7b82 */ /* 0x0007220000000a00 */
[----:B------:R-:W2:Y:S01]  /*5b20*/  LDCU.64 UR6, c[0x4][0x88] ;  /* 0x01001100ff0677ac */ /* 0x000ea20008000a00 */
[----:B------:R-:W-:Y:S01]  /*5b30*/  IMAD.MOV.U32 R13, RZ, RZ, RZ ;  /* 0x000000ffff0d7224 */ /* 0x000fe200078e00ff */
[----:B------:R-:W2:Y:S01]  /*5b40*/  LDCU.64 UR4, c[0x4][0x8] ;  /* 0x01000100ff0477ac */ /* 0x000ea20008000a00 */
[----:B-1----:R-:W-:Y:S01]  /*5b50*/  MOV R5, UR9 ;  /* 0x0000000900057c02 */ /* 0x002fe20008000f00 */
[----:B------:R-:W-:Y:S01]  /*5b60*/  IMAD.U32 R4, RZ, RZ, UR8 ;  /* 0x00000008ff047e24 */ /* 0x000fe2000f8e00ff */
[----:B--2---:R-:W-:Y:S01]  /*5b70*/  MOV R7, UR7 ;  /* 0x0000000700077c02 */ /* 0x004fe20008000f00 */
[----:B------:R-:W-:Y:S01]  /*5b80*/  IMAD.U32 R6, RZ, RZ, UR6 ;  /* 0x00000006ff067e24 */ /* 0x000fe2000f8e00ff */
[----:B------:R-:W-:Y:S01]  /*5b90*/  MOV R11, UR5 ;  /* 0x00000005000b7c02 */ /* 0x000fe20008000f00 */
[----:B------:R-:W-:Y:S02]  /*5ba0*/  IMAD.U32 R10, RZ, RZ, UR4 ;  /* 0x00000004ff0a7e24 */ /* 0x000fe4000f8e00ff */
[----:B------:R-:W-:Y:S07]  /*5bb0*/  LEPC R20, `(.L_x_87) ;  /* 0x000000001014794e */ /* 0x000fee0000000000 */
[----:B---345:R-:W-:Y:S05]  /*5bc0*/  CALL.ABS.NOINC R14 ;  /* 0x000000000e007343 */ /* 0x038fea0003c00000 */
.L_x_87:
[----:B------:R-:W1:Y:S01]  /*5bd0*/  LDCU.64 UR8, c[0x4][0x80] ;  /* 0x01001000ff0877ac */ /* 0x000e620008000a00 */
[----:B------:R-:W2:Y:S01]  /*5be0*/  LDC.64 R16, c[0x4][R16] ;  /* 0x0100000010107b82 */ /* 0x000ea20000000a00 */
[----:B------:R-:W-:Y:S02]  /*5bf0*/  HFMA2 R12, -RZ, RZ, 0, 5.9604644775390625e-08 ;  /* 0x00000001ff0c7431 */ /* 0x000fe400000001ff */
[----:B------:R-:W-:Y:S02]  /*5c00*/  IMAD.MOV.U32 R8, RZ, RZ, 0x70 ;  /* 0x00000070ff087424 */ /* 0x000fe400078e00ff */
[----:B------:R-:W-:Y:S01]  /*5c10*/  IMAD.MOV.U32 R13, RZ, RZ, RZ ;  /* 0x000000ffff0d7224 */ /* 0x000fe200078e00ff */
[----:B------:R-:W3:Y:S01]  /*5c20*/  LDCU.64 UR6, c[0x4][0x88] ;  /* 0x01001100ff0677ac */ /* 0x000ee20008000a00 */
[----:B------:R-:W4:Y:S01]  /*5c30*/  LDCU.64 UR4, c[0x4][0x8] ;  /* 0x01000100ff0477ac */ /* 0x000f220008000a00 */
[----:B-1----:R-:W-:Y:S02]  /*5c40*/  MOV R4, UR8 ;  /* 0x0000000800047c02 */ /* 0x002fe40008000f00 */
[----:B------:R-:W-:Y:S02]  /*5c50*/  MOV R5, UR9 ;  /* 0x0000000900057c02 */ /* 0x000fe40008000f00 */
[----:B---3--:R-:W-:Y:S01]  /*5c60*/  MOV R7, UR7 ;  /* 0x0000000700077c02 */ /* 0x008fe20008000f00 */
[----:B------:R-:W-:Y:S01]  /*5c70*/  IMAD.U32 R6, RZ, RZ, UR6 ;  /* 0x00000006ff067e24 */ /* 0x000fe2000f8e00ff */
[----:B----4-:R-:W-:Y:S01]  /*5c80*/  MOV R11, UR5 ;  /* 0x00000005000b7c02 */ /* 0x010fe20008000f00 */
[----:B------:R-:W-:Y:S02]  /*5c90*/  IMAD.U32 R10, RZ, RZ, UR4 ;  /* 0x00000004ff0a7e24 */ /* 0x000fe4000f8e00ff */
[----:B------:R-:W-:Y:S07]  /*5ca0*/  LEPC R20, `(.L_x_86) ;  /* 0x000000001014794e */ /* 0x000fee0000000000 */
[----:B--2---:R-:W-:Y:S05]  /*5cb0*/  CALL.ABS.NOINC R16 ;  /* 0x0000000010007343 */ /* 0x004fea0003c00000 */
.L_x_86:
[----:B------:R-:W-:Y:S02]  /*5cc0*/  R2UR UR4, R220 ;  /* 0x00000000dc0472ca */ /* 0x000fe400000e0000 */
[----:B------:R-:W-:Y:S02]  /*5cd0*/  ISETP.NE.U32.AND P3, PT, R204, RZ, PT ;  /* 0x000000ffcc00720c */ /* 0x000fe40003f65070 */
[----:B--2---:R-:W-:Y:S02]  /*5ce0*/  ISETP.NE.U32.AND P4, PT, R200, RZ, PT ;  /* 0x000000ffc800720c */ /* 0x004fe40003f85070 */
[----:B------:R-:W-:Y:S02]  /*5cf0*/  ISETP.NE.AND.EX P3, PT, R205, RZ, PT, P3 ;  /* 0x000000ffcd00720c */ /* 0x000fe40003f65330 */
[----:B------:R-:W-:Y:S02]  /*5d00*/  PLOP3.LUT P1, PT, PT, PT, PT, 0x8, 0x80 ;  /* 0x000000000080781c */ /* 0x000fe40003f2e170 */
[----:B------:R-:W-:Y:S03]  /*5d10*/  ISETP.NE.AND.EX P4, PT, R201, RZ, PT, P4 ;  /* 0x000000ffc900720c */ /* 0x000fe60003f85340 */
[----:B------:R-:W-:Y:S06]  /*5d20*/  UISETP.NE.AND UP1, UPT, UR4, URZ, UPT ;  /* 0x000000ff0400728c */ /* 0x000fec000bf25270 */
[----:B------:R-:W-:Y:S05]  /*5d30*/  PLOP3.LUT P0, PT, PT, PT, UP1, 0x80, 0x8 ;  /* 0x000000000008781c */ /* 0x000fea0003f0f018 */
[----:B------:R-:W1:Y:S08]  /*5d40*/  @UP1 LDCU.64 UR4, c[0x0][0x888] ;  /* 0x00011100ff0417ac */ /* 0x000e700008000a00 */
[----:B------:R-:W-:Y:S01]  /*5d50*/  @P0 PLOP3.LUT P1, PT, P3, PT, PT, 0x80, 0x8 ;  /* 0x000000000008081c */ /* 0x000fe20001f2f070 */
[----:B-1----:R-:W-:Y:S04]  /*5d60*/  @UP1 UISETP.NE.U32.AND UP0, UPT, UR4, URZ, UPT ;  /* 0x000000ff0400128c */ /* 0x002fe8000bf05070 */
[----:B------:R-:W-:Y:S04]  /*5d70*/  @UP1 UISETP.NE.AND.EX UP0, UPT, UR5, URZ, UPT, UP0 ;  /* 0x000000ff0500128c */ /* 0x000fe8000bf05300 */
[----:B------:R-:W-:Y:S01]  /*5d80*/  @UP1 USEL UR4, URZ, 0xffffffff, UP0 ;  /* 0xffffffffff041887 */ /* 0x000fe20008000000 */
[----:B------:R-:W-:Y:S11]  /*5d90*/  @!P3 BRA `(.L_x_88) ;  /* 0x000000000030b947 */ /* 0x000ff60003800000 */
[----:B------:R-:W-:Y:S01]  /*5da0*/  ISETP.NE.U32.AND P2, PT, R202, RZ, PT ;  /* 0x000000ffca00720c */ /* 0x000fe20003f45070 */
[----:B------:R-:W1:Y:S01]  /*5db0*/  LDCU.64 UR6, c[0x0][0x358] ;  /* 0x00006b00ff0677ac */ /* 0x000e620008000a00 */
[----:B------:R-:W-:Y:S02]  /*5dc0*/  IMAD.MOV.U32 R206, RZ, RZ, 0x1 ;  /* 0x00000001ffce7424 */ /* 0x000fe400078e00ff */
[----:B------:R-:W-:Y:S11]  /*5dd0*/  ISETP.NE.AND.EX P2, PT, R203, RZ, PT, P2 ;  /* 0x000000ffcb00720c */ /* 0x000ff60003f45320 */
[----:B------:R-:W-:Y:S02]  /*5de0*/  @!UPT UIADD3 URZ, UPT, UPT, URZ, URZ, URZ ;  /* 0x000000fffffff290 */ /* 0x000fe4000fffe0ff */
[----:B------:R-:W2:Y:S01]  /*5df0*/  @P2 LDC.64 R4, c[0x0][0x888] ;  /* 0x00022200ff042b82 */ /* 0x000ea20000000a00 */
[----:B------:R-:W-:Y:S04]  /*5e00*/  @P2 IMAD R0, R204, UR36, RZ ;  /* 0x00000024cc002c24 */ /* 0x000fe8000f8e02ff */
[----:B--2---:R-:W-:Y:S04]  /*5e10*/  @P2 IMAD.WIDE R4, R0, 0x4, R4 ;  /* 0x0000000400042825 */ /* 0x004fe800078e0204 */
[----:B------:R-:W-:Y:S01]  /*5e20*/  HFMA2 R0, -RZ, RZ, 0, 5.9604644775390625e-08 ;  /* 0x00000001ff007431 */ /* 0x000fe200000001ff */
[----:B-1---5:R1:W5:Y:S04]  /*5e30*/  @P2 LDG.E R107, desc[UR6][R4.64] ;  /* 0x00000006046b2981 */ /* 0x022368000c1e1900 */
[----:B------:R-:W-:Y:S01]  /*5e40*/  @!P2 PRMT R206, R0, 0x7610, R206 ;  /* 0x0000761000cea816 */ /* 0x000fe200000000ce */
[----:B-1----:R-:W2:Y:S06]  /*5e50*/  @!P2 LDC R107, c[0x0][0x880] ;  /* 0x00022000ff6bab82 */ /* 0x002eac0000000800 */
.L_x_88:
[----:B------:R-:W-:Y:S05]  /*5e60*/  @!P4 BRA `(.L_x_89) ;  /* 0x000000000024c947 */ /* 0x000fea0003800000 */
[----:B------:R-:W-:Y:S01]  /*5e70*/  ISETP.NE.U32.AND P2, PT, R198, RZ, PT ;  /* 0x000000ffc600720c */ /* 0x000fe20003f45070 */
[----:B------:R-:W1:Y:S03]  /*5e80*/  LDCU.64 UR6, c[0x0][0x358] ;  /* 0x00006b00ff0677ac */ /* 0x000e660008000a00 */
[----:B------:R-:W-:Y:S11]  /*5e90*/  ISETP.NE.AND.EX P2, PT, R199, RZ, PT, P2 ;  /* 0x000000ffc700720c */ /* 0x000ff60003f45320 */
[----:B------:R-:W-:Y:S02]  /*5ea0*/  @!UPT UIADD3 URZ, UPT, UPT, URZ, URZ, URZ ;  /* 0x000000fffffff290 */ /* 0x000fe4000fffe0ff */
[----:B------:R-:W3:Y:S01]  /*5eb0*/  @P2 LDC.64 R4, c[0x0][0x8a8] ;  /* 0x00022a00ff042b82 */ /* 0x000ee20000000a00 */
[----:B------:R-:W-:Y:S04]  /*5ec0*/  @P2 IMAD R0, R200, UR36, RZ ;  /* 0x00000024c8002c24 */ /* 0x000fe8000f8e02ff */
[----:B---3--:R-:W-:Y:S05]  /*5ed0*/  @P2 IMAD.WIDE R4, R0, 0x4, R4 ;  /* 0x0000000400042825 */ /* 0x008fea00078e0204 */
[----:B-1---5:R1:W5:Y:S02]  /*5ee0*/  @P2 LDG.E R105, desc[UR6][R4.64] ;  /* 0x0000000604692981 */ /* 0x022364000c1e1900 */
[----:B-1----:R-:W3:Y:S02]  /*5ef0*/  @!P2 LDC R105, c[0x0][0x8a0] ;  /* 0x00022800ff69ab82 */ /* 0x002ee40000000800 */
.L_x_89:
[----:B--2--5:R-:W-:Y:S01]  /*5f00*/  @P0 FSETP.NEU.AND P4, PT, R107, RZ, PT ;  /* 0x000000ff6b00020b */ /* 0x024fe20003f8d000 */
[----:B------:R-:W-:Y:S01]  /*5f10*/  IMAD.U32 R3, RZ, RZ, UR4 ;  /* 0x00000004ff037e24 */ /* 0x000fe2000f8e00ff */
[----:B------:R-:W-:Y:S01]  /*5f20*/  @P0 LOP3.LUT P2, RZ, R206, 0xff, RZ, 0xc0, !PT ;  /* 0x000000ffceff0812 */ /* 0x000fe2000784c0ff */
[----:B------:R-:W-:Y:S01]  /*5f30*/  BSSY B1, `(.L_x_90) ;  /* 0x000005e000017945 */ /* 0x000fe20003800000 */
[----:B------:R-:W-:Y:S02]  /*5f40*/  @P0 SEL R6, RZ, 0xffffffff, P4 ;  /* 0xffffffffff060807 */ /* 0x000fe40002000000 */
[----:B------:R-:W-:Y:S02]  /*5f50*/  CS2R R194, SRZ ;  /* 0x0000000000c27805 */ /* 0x000fe4000001ff00 */
[----:B------:R-:W-:Y:S02]  /*5f60*/  LEA R165, R104, UR45, 0x3 ;  /* 0x0000002d68a57c11 */ /* 0x000fe4000f8e18ff */
[----:B------:R-:W-:Y:S02]  /*5f70*/  CS2R R192, SRZ ;  /* 0x0000000000c07805 */ /* 0x000fe4000001ff00 */
[----:B------:R-:W-:Y:S02]  /*5f80*/  @P1 SEL R6, R3, R6, !P2 ;  /* 0x0000000603061207 */ /* 0x000fe40005000000 */
[----:B------:R-:W-:Y:S02]  /*5f90*/  CS2R R186, SRZ ;  /* 0x0000000000ba7805 */ /* 0x000fe4000001ff00 */
[----:B------:R-:W-:Y:S02]  /*5fa0*/  LOP3.LUT R3, R225, 0x1, RZ, 0x3c, !PT ;  /* 0x00000001e1037812 */ /* 0x000fe400078e3cff */
[----:B------:R-:W-:Y:S02]  /*5fb0*/  CS2R R184, SRZ ;  /* 0x0000000000b87805 */ /* 0x000fe4000001ff00 */
[----:B------:R-:W-:Y:S02]  /*5fc0*/  @P0 LOP3.LUT R6, R6, 0x1, RZ, 0xc0, !PT ;  /* 0x0000000106060812 */ /* 0x000fe400078ec0ff */
[----:B------:R-:W-:Y:S02]  /*5fd0*/  CS2R R178, SRZ ;  /* 0x0000000000b27805 */ /* 0x000fe4000001ff00 */
[----:B------:R-:W-:Y:S02]  /*5fe0*/  SHF.L.U32 R4, R224, 0x1f, RZ ;  /* 0x0000001fe0047819 */ /* 0x000fe400000006ff */
[----:B------:R-:W-:Y:S02]  /*5ff0*/  CS2R R176, SRZ ;  /* 0x0000000000b07805 */ /* 0x000fe4000001ff00 */
[----:B------:R-:W-:Y:S01]  /*6000*/  ISETP.NE.U32.OR P6, PT, R6, 0x1, !P0 ;  /* 0x000000010600780c */ /* 0x000fe200047c5470 */
[----:B------:R-:W-:Y:S01]  /*6010*/  IMAD.U32 R6, RZ, RZ, UR46 ;  /* 0x0000002eff067e24 */ /* 0x000fe2000f8e00ff */
[----:B------:R-:W-:Y:S02]  /*6020*/  PLOP3.LUT P5, PT, PT, PT, PT, 0x8, 0x80 ;  /* 0x000000000080781c */ /* 0x000fe40003fae170 */
[----:B------:R-:W-:Y:S02]  /*6030*/  CS2R R170, SRZ ;  /* 0x0000000000aa7805 */ /* 0x000fe4000001ff00 */
[----:B------:R-:W-:Y:S02]  /*6040*/  P2R R230, PR, RZ, 0x40 ;  /* 0x00000040ffe67803 */ /* 0x000fe40000000000 */
[----:B------:R-:W-:Y:S02]  /*6050*/  CS2R R168, SRZ ;  /* 0x0000000000a87805 */ /* 0x000fe4000001ff00 */
[----:B------:R-:W-:Y:S02]  /*6060*/  LEA R0, R6, UR45, 0x3 ;  /* 0x0000002d06007c11 */ /* 0x000fe4000f8e18ff */
[----:B------:R-:W-:Y:S02]  /*6070*/  CS2R R162, SRZ ;  /* 0x0000000000a27805 */ /* 0x000fe4000001ff00 */
[----:B------:R-:W-:Y:S02]  /*6080*/  CS2R R160, SRZ ;  /* 0x0000000000a07805 */ /* 0x000fe4000001ff00 */
[----:B------:R-:W-:Y:S02]  /*6090*/  CS2R R154, SRZ ;  /* 0x00000000009a7805 */ /* 0x000fe4000001ff00 */
[----:B------:R-:W-:Y:S02]  /*60a0*/  CS2R R152, SRZ ;  /* 0x0000000000987805 */ /* 0x000fe4000001ff00 */
[----:B------:R-:W-:Y:S02]  /*60b0*/  CS2R R146, SRZ ;  /* 0x0000000000927805 */ /* 0x000fe4000001ff00 */
[----:B------:R-:W-:Y:S02]  /*60c0*/  CS2R R144, SRZ ;  /* 0x0000000000907805 */ /* 0x000fe4000001ff00 */
[----:B------:R-:W-:Y:S02]  /*60d0*/  @P6 SHF.L.U32 R5, R3, 0x1f, RZ ;  /* 0x0000001f03056819 */ /* 0x000fe400000006ff */
[----:B------:R-:W-:Y:S02]  /*60e0*/  CS2R R138, SRZ ;  /* 0x00000000008a7805 */ /* 0x000fe4000001ff00 */
[----:B------:R-:W-:Y:S02]  /*60f0*/  CS2R R136, SRZ ;  /* 0x0000000000887805 */ /* 0x000fe4000001ff00 */
[----:B------:R-:W-:Y:S01]  /*6100*/  CS2R R130, SRZ ;  /* 0x0000000000827805 */ /* 0x000fe2000001ff00 */
[----:B------:R-:W1:Y:S01]  /*6110*/  @P6 SYNCS.PHASECHK.TRANS64.TRYWAIT P0, [R0+URZ+0x30], R5 ;  /* 0x00003005000065a7 */ /* 0x000e6200080011ff */
[----:B------:R-:W-:Y:S02]  /*6120*/  CS2R R128, SRZ ;  /* 0x0000000000807805 */ /* 0x000fe4000001ff00 */
[----:B------:R-:W-:Y:S02]  /*6130*/  CS2R R122, SRZ ;  /* 0x00000000007a7805 */ /* 0x000fe4000001ff00 */
[----:B------:R-:W-:Y:S02]  /*6140*/  CS2R R120, SRZ ;  /* 0x0000000000787805 */ /* 0x000fe4000001ff00 */
[----:B------:R-:W-:Y:S02]  /*6150*/  CS2R R114, SRZ ;  /* 0x0000000000727805 */ /* 0x000fe4000001ff00 */
[----:B------:R-:W-:Y:S01]  /*6160*/  CS2R R112, SRZ ;  /* 0x0000000000707805 */ /* 0x000fe2000001ff00 */
[----:B------:R2:W4:Y:S01]  /*6170*/  SYNCS.PHASECHK.TRANS64.TRYWAIT P4, [R165+URZ+0x80], R4 ;  /* 0x00008004a50075a7 */ /* 0x00052200080811ff */
[----:B-1----:R-:W-:Y:S01]  /*6180*/  @P6 PLOP3.LUT P5, PT, P0, PT, PT, 0x8, 0x80 ;  /* 0x000000000080681c */ /* 0x002fe200007ae170 */
[----:B------:R-:W-:Y:S01]  /*6190*/  @!UPT UIADD3 URZ, UPT, UPT, URZ, URZ, URZ ;  /* 0x000000fffffff290 */ /* 0x000fe2000fffe0ff */
[----:B--2---:R-:W-:Y:S11]  /*61a0*/  @!P6 BRA `(.L_x_91) ;  /* 0x0000000000d8e947 */ /* 0x004ff60003800000 */
[----:B------:R-:W-:Y:S01]  /*61b0*/  R2UR UR5, R217 ;  /* 0x00000000d90572ca */ /* 0x000fe200000e0000 */
[----:B------:R-:W-:Y:S01]  /*61c0*/  BSSY B0, `(.L_x_92) ;  /* 0x000000f000007945 */ /* 0x000fe20003800000 */
[----:B------:R-:W-:Y:S02]  /*61d0*/  R2UR UR4, R216 ;  /* 0x00000000d80472ca */ /* 0x000fe400000e0000 */
[----:B------:R-:W-:Y:S02]  /*61e0*/  FSETP.NEU.AND P2, PT, R107, RZ, PT ;  /* 0x000000ff6b00720b */ /* 0x000fe40003f4d000 */
[----:B------:R-:W-:Y:S02]  /*61f0*/  LOP3.LUT P1, RZ, R206, 0xff, RZ, 0xc0, !PT ;  /* 0x000000ffceff7812 */ /* 0x000fe4000782c0ff */
[----:B------:R-:W-:Y:S05]  /*6200*/  SEL R5, RZ, 0xffffffff, P2 ;  /* 0xffffffffff057807 */ /* 0x000fea0001000000 */
[----:B------:R-:W-:Y:S04]  /*6210*/  ISETP.NE.U32.AND P0, PT, RZ, UR5, PT ;  /* 0x00000005ff007c0c */ /* 0x000fe8000bf05070 */
[----:B------:R-:W-:Y:S04]  /*6220*/  ISETP.NE.AND.EX P0, PT, RZ, UR4, PT, P0 ;  /* 0x00000004ff007c0c */ /* 0x000fe8000bf05300 */
[----:B------:R-:W-:Y:S04]  /*6230*/  SEL R6, RZ, 0xffffffff, P0 ;  /* 0xffffffffff067807 */ /* 0x000fe80000000000 */
[----:B------:R-:W-:Y:S01]  /*6240*/  @P3 SEL R5, R6, R5, !P1 ;  /* 0x0000000506053207 */ /* 0x000fe20004800000 */
[----:B------:R-:W-:Y:S03]  /*6250*/  IMAD.U32 R6, RZ, RZ, UR46 ;  /* 0x0000002eff067e24 */ /* 0x000fe6000f8e00ff */
[----:B------:R-:W-:Y:S01]  /*6260*/  LOP3.LUT R5, R5, 0x1, RZ, 0xc0, !PT ;  /* 0x0000000105057812 */ /* 0x000fe200078ec0ff */
[----:B------:R-:W-:Y:S06]  /*6270*/  @!P5 BRA `(.L_x_93) ;  /* 0x00000000000cd947 */ /* 0x000fec0003800000 */
[----:B------:R-:W-:Y:S04]  /*6280*/  SHF.L.U32 R3, R3, 0x1f, RZ ;  /* 0x0000001f03037819 */ /* 0x000fe800000006ff */
[----:B------:R-:W1:Y:S02]  /*6290*/  SYNCS.PHASECHK.TRANS64.TRYWAIT P0, [R0+URZ+0x30], R3 ;  /* 0x00003003000075a7 */ /* 0x000e6400080011ff */
[----:B-1----:R-:W-:Y:S05]  /*62a0*/  @!P0 BRA `(.L_x_94) ;  /* 0x0000003400cc8947 */ /* 0x002fea0003800000 */
.L_x_93:
[----:B------:R-:W-:Y:S05]  /*62b0*/  BSYNC B0 ;  /* 0x0000000000007941 */ /* 0x000fea0003800000 */
.L_x_92:
[----:B------:R-:W-:Y:S02]  /*62c0*/  ISETP.NE.U32.AND P0, PT, R5, 0x1, PT ;  /* 0x000000010500780c */ /* 0x000fe40003f05070 */
[----:B------:R-:W-:Y:S02]  /*62d0*/  CS2R R114, SRZ ;  /* 0x0000000000727805 */ /* 0x000fe4000001ff00 */
        /* <DEDUP_REMOVED lines=10> */
[----:B------:R-:W-:Y:S01]  /*6380*/  CS2R R152, SRZ ;  /* 0x0000000000987805 */ /* 0x000fe2000001ff00 */
[----:B-1----:R-:W-:Y:S01]  /*6390*/  @P0 IMAD R3, R6, 0x2c00, R197 ;  /* 0x00002c0006030824 */ /* 0x002fe200078e02c5 */
        /* <DEDUP_REMOVED lines=8> */
[----:B------:R-:W-:Y:S01]  /*6420*/  IMAD.MOV.U32 R194, RZ, RZ, RZ ;  /* 0x000000ffffc27224 */ /* 0x000fe200078e00ff */
[----:B------:R-:W-:Y:S02]  /*6430*/  CS2R R192, SRZ ;  /* 0x0000000000c07805 */ /* 0x000fe4000001ff00 */
[----:B------:R-:W-:Y:S01]  /*6440*/  @P0 LEA R0, R3, UR45, 0x1 ;  /* 0x0000002d03000c11 */ /* 0x000fe2000f8e08ff */
[----:B------:R-:W-:Y:S05]  /*6450*/  @P0 WARPSYNC.ALL ;  /* 0x0000000000000948 */ /* 0x000fea0003800000 */
[----:B------:R1:W2:Y:S04]  /*6460*/  @P0 LDSM.16.M88.4 R112, [R0+0x200] ;  /* 0x000200000070083b */ /* 0x0002a80000000200 */
[----:B------:R1:W1:Y:S04]  /*6470*/  @P0 LDSM.16.M88.4 R120, [R0+0xa00] ;  /* 0x000a00000078083b */ /* 0x0002680000000200 */
        /* <DEDUP_REMOVED lines=8> */
[----:B--2---:R1:W1:Y:S02]  /*6500*/  @P0 LDSM.16.M88.4 R192, [R0+0x5200] ;  /* 0x0052000000c0083b */ /* 0x0042640000000200 */
.L_x_91:
[----:B------:R-:W-:Y:S05]  /*6510*/  BSYNC B1 ;  /* 0x0000000000017941 */ /* 0x000fea0003800000 */
.L_x_90:
[----:B-1----:R-:W-:Y:S04]  /*6520*/  LEA.HI R0, R104, R104, RZ, 0x1 ;  /* 0x0000006868007211 */ /* 0x002fe800078f08ff */
[----:B------:R-:W-:Y:S02]  /*6530*/  SHF.R.U32.HI R7, RZ, 0x1, R0 ;  /* 0x00000001ff077819 */ /* 0x000fe40000011600 */
[----:B------:R-:W-:Y:S03]  /*6540*/  LOP3.LUT R5, R0, 0xffe, RZ, 0xc0, !PT ;  /* 0x00000ffe00057812 */ /* 0x000fe600078ec0ff */
[----:B------:R-:W-:Y:S02]  /*6550*/  IMAD R3, R7, 0xb0, R2 ;  /* 0x000000b007037824 */ /* 0x000fe400078e0202 */
[----:B------:R-:W-:Y:S04]  /*6560*/  IMAD.IADD R0, R104, 0x1, -R5 ;  /* 0x0000000168007824 */ /* 0x000fe800078e0a05 */
[----:B------:R-:W-:Y:S05]  /*6570*/  IMAD R106, R0, 0x100000, R3 ;  /* 0x00100000006a7824 */ /* 0x000fea00078e0203 */
[----:B------:R-:W-:Y:S04]  /*6580*/  SHF.R.U32.HI R6, RZ, 0x15, R106 ;  /* 0x00000015ff067819 */ /* 0x000fe8000001166a */
[----:B------:R-:W-:Y:S01]  /*6590*/  LOP3.LUT P0, RZ, R6, 0x3, R207, 0x48, !PT ;  /* 0x0000000306ff7812 */ /* 0x000fe200078048cf */
[----:B------:R-:W-:Y:S01]  /*65a0*/  @!UPT UIADD3 URZ, UPT, UPT, URZ, URZ, URZ ;  /* 0x000000fffffff290 */ /* 0x000fe2000fffe0ff */
[----:B----4-:R-:W-:Y:S11]  /*65b0*/  @P4 BRA `(.L_x_95) ;  /* 0x0000000000084947 */ /* 0x010ff60003800000 */
[----:B------:R-:W1:Y:S02]  /*65c0*/  SYNCS.PHASECHK.TRANS64.TRYWAIT P1, [R165+URZ+0x80], R4 ;  /* 0x00008004a50075a7 */ /* 0x000e6400080211ff */
[----:B-1----:R-:W-:Y:S05]  /*65d0*/  @!P1 BRA `(.L_x_96) ;  /* 0x0000003400149947 */ /* 0x002fea0003800000 */
.L_x_95:
[----:B------:R-:W-:Y:S05]  /*65e0*/  @!P0 BRA `(.L_x_97) ;  /* 0x0000000000408947 */ /* 0x000fea0003800000 */
[----:B------:R-:W2:Y:S01]  /*65f0*/  LDCU.64 UR8, c[0x4][0x70] ;  /* 0x01000e00ff0877ac */ /* 0x000ea20008000a00 */
[----:B------:R-:W-:Y:S01]  /*6600*/  MOV R15, 0x0 ;  /* 0x00000000000f7802 */ /* 0x000fe20000000f00 */
[----:B------:R-:W-:Y:S02]  /*6610*/  HFMA2 R12, -RZ, RZ, 0, 5.9604644775390625e-08 ;  /* 0x00000001ff0c7431 */ /* 0x000fe400000001ff */
[----:B------:R-:W-:Y:S02]  /*6620*/  IMAD.MOV.U32 R8, RZ, RZ, 0x192 ;  /* 0x00000192ff087424 */ /* 0x000fe400078e00ff */
[----:B------:R-:W-:Y:S01]  /*6630*/  IMAD.MOV.U32 R13, RZ, RZ, RZ ;  /* 0x000000ffff0d7224 */ /* 0x000fe200078e00ff */
[----:B------:R-:W4:Y:S01]  /*6640*/  LDCU.64 UR6, c[0x4][0x78] ;  /* 0x01000f00ff0677ac */ /* 0x000f220008000a00 */
[----:B------:R-:W3:Y:S01]  /*6650*/  LDC.64 R14, c[0x4][R15] ;  /* 0x010000000f0e7b82 */ /* 0x000ee20000000a00 */
[----:B------:R-:W5:Y:S01]  /*6660*/  LDCU.64 UR4, c[0x4][0x10] ;  /* 0x01000200ff0477ac */ /* 0x000f620008000a00 */
[----:B--2---:R-:W-:Y:S01]  /*6670*/  MOV R5, UR9 ;  /* 0x0000000900057c02 */ /* 0x004fe20008000f00 */
[----:B-1----:R-:W-:Y:S01]  /*6680*/  IMAD.U32 R4, RZ, RZ, UR8 ;  /* 0x00000008ff047e24 */ /* 0x002fe2000f8e00ff */
[----:B----4-:R-:W-:Y:S01]  /*6690*/  MOV R7, UR7 ;  /* 0x0000000700077c02 */ /* 0x010fe20008000f00 */
[----:B------:R-:W-:Y:S01]  /*66a0*/  IMAD.U32 R6, RZ, RZ, UR6 ;  /* 0x00000006ff067e24 */ /* 0x000fe2000f8e00ff */
[----:B-----5:R-:W-:Y:S01]  /*66b0*/  MOV R11, UR5 ;  /* 0x00000005000b7c02 */ /* 0x020fe20008000f00 */
[----:B------:R-:W-:Y:S02]  /*66c0*/  IMAD.U32 R10, RZ, RZ, UR4 ;  /* 0x00000004ff0a7e24 */ /* 0x000fe4000f8e00ff */
[----:B------:R-:W-:Y:S07]  /*66d0*/  LEPC R20, `(.L_x_97) ;  /* 0x000000001014794e */ /* 0x000fee0000000000 */
[----:B---3--:R-:W-:Y:S05]  /*66e0*/  CALL.ABS.NOINC R14 ;  /* 0x000000000e007343 */ /* 0x008fea0003c00000 */
.L_x_97:
[----:B------:R-:W-:Y:S05]  /*66f0*/  WARPSYNC.ALL ;  /* 0x0000000000007948 */ /* 0x000fea0003800000 */
[C---:B------:R-:W-:Y:S01]  /*6700*/  R2UR UR4, R106.reuse ;  /* 0x000000006a0472ca */ /* 0x040fe200000e0000 */
[----:B------:R-:W-:Y:S05]  /*6710*/  VIADD R0, R106, 0x10 ;  /* 0x000000106a007836 */ /* 0x000fea0000000000 */
[----:B------:R-:W-:Y:S04]  /*6720*/  SHF.R.U32.HI R0, RZ, 0x15, R0 ;  /* 0x00000015ff007819 */ /* 0x000fe80000011600 */
[----:B------:R-:W-:Y:S03]  /*6730*/  LOP3.LUT P0, RZ, R0, 0x3, R207, 0x48, !PT ;  /* 0x0000000300ff7812 */ /* 0x000fe600078048cf */
[----:B------:R-:W2:Y:S10]  /*6740*/  LDTM.16dp256bit.x2 R96, tmem[UR4] ;  /* 0x00000004006079ee */ /* 0x000eb400080a0000 */
[----:B--2---:R-:W-:Y:S05]  /*6750*/  @!P0 BRA `(.L_x_98) ;  /* 0x0000000000408947 */ /* 0x004fea0003800000 */
        /* <DEDUP_REMOVED lines=16> */
.L_x_98:
[----:B------:R-:W-:Y:S05]  /*6860*/  WARPSYNC.ALL ;  /* 0x0000000000007948 */ /* 0x000fea0003800000 */
[C---:B------:R-:W-:Y:S01]  /*6870*/  R2UR UR4, R106.reuse ;  /* 0x000000006a0472ca */ /* 0x040fe200000e0000 */
[----:B------:R-:W-:Y:S05]  /*6880*/  VIADD R0, R106, 0x20 ;  /* 0x000000206a007836 */ /* 0x000fea0000000000 */
[----:B------:R-:W-:Y:S04]  /*6890*/  SHF.R.U32.HI R0, RZ, 0x15, R0 ;  /* 0x00000015ff007819 */ /* 0x000fe80000011600 */
[----:B------:R-:W-:Y:S03]  /*68a0*/  LOP3.LUT P0, RZ, R0, 0x3, R207, 0x48, !PT ;  /* 0x0000000300ff7812 */ /* 0x000fe600078048cf */
[----:B------:R-:W2:Y:S10]  /*68b0*/  LDTM.16dp256bit.x2 R88, tmem[UR4+0x10] ;  /* 0x00001004005879ee */ /* 0x000eb400080a0000 */
        /* <DEDUP_REMOVED lines=17> */
.L_x_99:
        /* <DEDUP_REMOVED lines=23> */
.L_x_100:
        /* <DEDUP_REMOVED lines=23> */
.L_x_101:
        /* <DEDUP_REMOVED lines=23> */
.L_x_102:
        /* <DEDUP_REMOVED lines=23> */
.L_x_103:
        /* <DEDUP_REMOVED lines=23> */
.L_x_104:
        /* <DEDUP_REMOVED lines=23> */
.L_x_105:
        /* <DEDUP_REMOVED lines=23> */
.L_x_106:
        /* <DEDUP_REMOVED lines=23> */
.L_x_107:
[----:B------:R-:W-:Y:S01]  /*7550*/  ISETP.NE.AND P0, PT, R226, RZ, PT ;  /* 0x000000ffe200720c */ /* 0x000fe20003f05270 */
[----:B------:R-:W-:Y:S05]  /*7560*/  WARPSYNC.ALL ;  /* 0x0000000000007948 */ /* 0x000fea0003800000 */
[----:B------:R-:W-:Y:S01]  /*7570*/  R2UR UR4, R106 ;  /* 0x000000006a0472ca */ /* 0x000fe200000e0000 */
[C---:B---3--:R-:W-:Y:S01]  /*7580*/  FMUL R0, R105.reuse, R96 ;  /* 0x0000006069007220 */ /* 0x048fe20000400000 */
[C---:B------:R-:W-:Y:S01]  /*7590*/  SHF.L.U32 R108, R112.reuse, 0x10, RZ ;  /* 0x00000010706c7819 */ /* 0x040fe200000006ff */
[C---:B------:R-:W-:Y:S01]  /*75a0*/  FMUL R3, R105.reuse, R97 ;  /* 0x0000006169037220 */ /* 0x040fe20000400000 */
[----:B------:R-:W-:Y:S01]  /*75b0*/  LOP3.LUT R110, R112, 0xffff0000, RZ, 0xc0, !PT ;  /* 0xffff0000706e7812 */ /* 0x000fe200078ec0ff */
[----:B------:R-:W-:Y:S01]  /*75c0*/  FMUL R12, R105, R98 ;  /* 0x00000062690c7220 */ /* 0x000fe20000400000 */
[----:B------:R-:W-:Y:S01]  /*75d0*/  SHF.L.U32 R109, R113, 0x10, RZ ;  /* 0x00000010716d7819 */ /* 0x000fe200000006ff */
[----:B------:R-:W-:Y:S01]  /*75e0*/  FFMA R0, R107, R108, R0 ;  /* 0x0000006c6b007223 */ /* 0x000fe20000000000 */
[----:B------:R-:W-:Y:S01]  /*75f0*/  LOP3.LUT R112, R113, 0xffff0000, RZ, 0xc0, !PT ;  /* 0xffff000071707812 */ /* 0x000fe200078ec0ff */
[----:B------:R-:W-:Y:S01]  /*7600*/  FFMA R3, R107, R110, R3 ;  /* 0x0000006e6b037223 */ /* 0x000fe20000000003 */
[----:B------:R-:W-:Y:S01]  /*7610*/  SHF.L.U32 R113, R115, 0x10, RZ ;  /* 0x0000001073717819 */ /* 0x000fe200000006ff */
[----:B------:R-:W-:Y:S01]  /*7620*/  FFMA R12, R107, R109, R12 ;  /* 0x0000006d6b0c7223 */ /* 0x000fe2000000000c */
[----:B------:R-:W-:Y:S01]  /*7630*/  LOP3.LUT R116, R115, 0xffff0000, RZ, 0xc0, !PT ;  /* 0xffff000073747812 */ /* 0x000fe200078ec0ff */
[----:B-1----:R-:W1:Y:S01]  /*7640*/  LDTM.16dp256bit.x2 R4, tmem[UR4+0xa0] ;  /* 0x0000a004000479ee */ /* 0x002e6200080a0000 */
[C---:B------:R-:W-:Y:S01]  /*7650*/  SHF.L.U32 R115, R120.reuse, 0x10, RZ ;  /* 0x0000001078737819 */ /* 0x040fe200000006ff */
[----:B------:R-:W-:Y:S01]  /*7660*/  NOP ;  /* 0x0000000000007918 */ /* 0x000fe20000000000 */
[----:B------:R-:W-:Y:S01]  /*7670*/  LOP3.LUT R118, R120, 0xffff0000, RZ, 0xc0, !PT ;  /* 0xffff000078767812 */ /* 0x000fe200078ec0ff */
[----:B------:R-:W-:Y:S01]  /*7680*/  FMUL R13, R105, R99 ;  /* 0x00000063690d7220 */ /* 0x000fe20000400000 */
[----:B------:R-:W-:Y:S01]  /*7690*/  SHF.L.U32 R117, R121, 0x10, RZ ;  /* 0x0000001079757819 */ /* 0x000fe200000006ff */
[----:B------:R-:W-:Y:S01]  /*76a0*/  FMUL R14, R105, R100 ;  /* 0x00000064690e7220 */ /* 0x000fe20000400000 */
[----:B------:R-:W-:Y:S01]  /*76b0*/  LOP3.LUT R120, R121, 0xffff0000, RZ, 0xc0, !PT ;  /* 0xffff000079787812 */ /* 0x000fe200078ec0ff */
[----:B------:R-:W-:Y:S01]  /*76c0*/  FFMA R13, R107, R112, R13 ;  /* 0x000000706b0d7223 */ /* 0x000fe2000000000d */
[----:B------:R-:W-:Y:S01]  /*76d0*/  SHF.L.U32 R121, R123, 0x10, RZ ;  /* 0x000000107b797819 */ /* 0x000fe200000006ff */
[----:B------:R-:W-:Y:S01]  /*76e0*/  FMUL R15, R105, R101 ;  /* 0x00000065690f7220 */ /* 0x000fe20000400000 */
[----:B------:R-:W-:Y:S01]  /*76f0*/  LOP3.LUT R124, R123, 0xffff0000, RZ, 0xc0, !PT ;  /* 0xffff00007b7c7812 */ /* 0x000fe200078ec0ff */
[C---:B------:R-:W-:Y:S01]  /*7700*/  FMUL R16, R105.reuse, R102 ;  /* 0x0000006669107220 */ /* 0x040fe20000400000 */
[C---:B------:R-:W-:Y:S01]  /*7710*/  SHF.L.U32 R123, R128.reuse, 0x10, RZ ;  /* 0x00000010807b7819 */ /* 0x040fe200000006ff */
[C---:B------:R-:W-:Y:S01]  /*7720*/  FMUL R17, R105.reuse, R103 ;  /* 0x0000006769117220 */ /* 0x040fe20000400000 */
[----:B------:R-:W-:Y:S01]  /*7730*/  LOP3.LUT R126, R128, 0xffff0000, RZ, 0xc0, !PT ;  /* 0xffff0000807e7812 */ /* 0x000fe200078ec0ff */
[----:B------:R-:W-:Y:S01]  /*7740*/  FMUL R18, R105, R88 ;  /* 0x0000005869127220 */ /* 0x000fe20000400000 */
[----:B------:R-:W-:Y:S01]  /*7750*/  SHF.L.U32 R125, R129, 0x10, RZ ;  /* 0x00000010817d7819 */ /* 0x000fe200000006ff */
[----:B------:R-:W-:Y:S01]  /*7760*/  FMUL R19, R105, R89 ;  /* 0x0000005969137220 */ /* 0x000fe20000400000 */
[----:B------:R-:W-:Y:S01]  /*7770*/  LOP3.LUT R128, R129, 0xffff0000, RZ, 0xc0, !PT ;  /* 0xffff000081807812 */ /* 0x000fe200078ec0ff */
[----:B------:R-:W-:Y:S01]  /*7780*/  FMUL R20, R105, R90 ;  /* 0x0000005a69147220 */ /* 0x000fe20000400000 */
        /* <DEDUP_REMOVED lines=36> */
[----:B------:R-:W-:Y:S01]  /*79d0*/  R2UR UR5, R165 ;  /* 0x00000000a50572ca */ /* 0x000fe200000e0000 */
        /* <DEDUP_REMOVED lines=12> */
[----:B------:R-:W-:Y:S01]  /*7aa0*/  UIADD3 UR4, UPT, UPT, UR5, 0xa0, URZ ;  /* 0x000000a005047890 */ /* 0x000fe2000fffe0ff */
[----:B------:R-:W-:Y:S01]  /*7ab0*/  SHF.L.U32 R161, R163, 0x10, RZ ;  /* 0x00000010a3a17819 */ /* 0x000fe200000006ff */
[----:B------:R-:W-:Y:S01]  /*7ac0*/  FMUL R67, R105, R67 ;  /* 0x0000004369437220 */ /* 0x000fe20000400000 */
[----:B------:R-:W-:Y:S01]  /*7ad0*/  LOP3.LUT R164, R163, 0xffff0000, RZ, 0xc0, !PT ;  /* 0xffff0000a3a47812 */ /* 0x000fe200078ec0ff */
[----:B------:R-:W-:Y:S01]  /*7ae0*/  UPRMT UR4, UR42, 0x654, UR4 ;  /* 0x000006542a047896 */ /* 0x000fe20008000004 */
        /* <DEDUP_REMOVED lines=8> */
[C---:B------:R-:W-:Y:S01]  /*7b70*/  SHF.L.U32 R169, R171.reuse, 0x10, RZ ;  /* 0x00000010aba97819 */ /* 0x040fe200000006ff */
[----:B-1----:R-:W-:Y:S01]  /*7b80*/  SYNCS.ARRIVE.TRANS64.RED.A1T0 RZ, [UR4], RZ ;  /* 0x000000ffffff79a7 */ /* 0x002fe20008100404 */
[----:B------:R-:W-:Y:S01]  /*7b90*/  LOP3.LUT R172, R171, 0xffff0000, RZ, 0xc0, !PT ;  /* 0xffff0000abac7812 */ /* 0x000fe200078ec0ff */
[C---:B------:R-:W-:Y:S01]  /*7ba0*/  FMUL R56, R105.reuse, R56 ;  /* 0x0000003869387220 */ /* 0x040fe20000400000 */
[C---:B------:R-:W-:Y:S01]  /*7bb0*/  SHF.L.U32 R171, R176.reuse, 0x10, RZ ;  /* 0x00000010b0ab7819 */ /* 0x040fe200000006ff */
[C---:B------:R-:W-:Y:S01]  /*7bc0*/  FMUL R57, R105.reuse, R57 ;  /* 0x0000003969397220 */ /* 0x040fe20000400000 */
[----:B------:R-:W-:Y:S01]  /*7bd0*/  LOP3.LUT R174, R176, 0xffff0000, RZ, 0xc0, !PT ;  /* 0xffff0000b0ae7812 */ /* 0x000fe200078ec0ff */
[C---:B------:R-:W-:Y:S01]  /*7be0*/  FMUL R58, R105.reuse, R58 ;  /* 0x0000003a693a7220 */ /* 0x040fe20000400000 */
[C---:B------:R-:W-:Y:S01]  /*7bf0*/  SHF.L.U32 R111, R114.reuse, 0x10, RZ ;  /* 0x00000010726f7819 */ /* 0x040fe200000006ff */
[----:B------:R-:W-:Y:S01]  /*7c00*/  FMUL R59, R105, R59 ;  /* 0x0000003b693b7220 */ /* 0x000fe20000400000 */
[----:B------:R-:W-:Y:S01]  /*7c10*/  SHF.L.U32 R173, R177, 0x10, RZ ;  /* 0x00000010b1ad7819 */ /* 0x000fe200000006ff */
[----:B------:R-:W-:Y:S01]  /*7c20*/  FMUL R60, R105, R60 ;  /* 0x0000003c693c7220 */ /* 0x000fe20000400000 */
[----:B------:R-:W-:Y:S01]  /*7c30*/  LOP3.LUT R176, R177, 0xffff0000, RZ, 0xc0, !PT ;  /* 0xffff0000b1b07812 */ /* 0x000fe200078ec0ff */
[----:B------:R-:W-:Y:S01]  /*7c40*/  FFMA R14, R107, R111, R14 ;  /* 0x0000006f6b0e7223 */ /* 0x000fe2000000000e */
[----:B------:R-:W-:Y:S01]  /*7c50*/  LOP3.LUT R114, R114, 0xffff0000, RZ, 0xc0, !PT ;  /* 0xffff000072727812 */ /* 0x000fe200078ec0ff */
[----:B------:R-:W-:Y:S01]  /*7c60*/  FMUL R61, R105, R61 ;  /* 0x0000003d693d7220 */ /* 0x000fe20000400000 */
[----:B------:R-:W-:Y:S01]  /*7c70*/  SHF.L.U32 R177, R179, 0x10, RZ ;  /* 0x00000010b3b17819 */ /* 0x000fe200000006ff */
[----:B------:R-:W-:Y:S01]  /*7c80*/  FMUL R62, R105, R62 ;  /* 0x0000003e693e7220 */ /* 0x000fe20000400000 */
[----:B------:R-:W-:Y:S01]  /*7c90*/  LOP3.LUT R180, R179, 0xffff0000, RZ, 0xc0, !PT ;  /* 0xffff0000b3b47812 */ /* 0x000fe200078ec0ff */
[C---:B------:R-:W-:Y:S01]  /*7ca0*/  FFMA R15, R107.reuse, R114, R15 ;  /* 0x000000726b0f7223 */ /* 0x040fe2000000000f */
[C---:B------:R-:W-:Y:S01]  /*7cb0*/  SHF.L.U32 R179, R184.reuse, 0x10, RZ ;  /* 0x00000010b8b37819 */ /* 0x040fe200000006ff */
[C---:B------:R-:W-:Y:S01]  /*7cc0*/  FFMA R16, R107.reuse, R113, R16 ;  /* 0x000000716b107223 */ /* 0x040fe20000000010 */
[----:B------:R-:W-:Y:S01]  /*7cd0*/  LOP3.LUT R182, R184, 0xffff0000, RZ, 0xc0, !PT ;  /* 0xffff0000b8b67812 */ /* 0x000fe200078ec0ff */
[----:B------:R-:W-:Y:S01]  /*7ce0*/  FFMA R17, R107, R116, R17 ;  /* 0x000000746b117223 */ /* 0x000fe20000000011 */
[----:B------:R-:W-:Y:S01]  /*7cf0*/  SHF.L.U32 R181, R185, 0x10, RZ ;  /* 0x00000010b9b57819 */ /* 0x000fe200000006ff */
[----:B------:R-:W-:Y:S01]  /*7d00*/  FFMA R18, R107, R115, R18 ;  /* 0x000000736b127223 */ /* 0x000fe20000000012 */
[----:B------:R-:W-:Y:S01]  /*7d10*/  LOP3.LUT R184, R185, 0xffff0000, RZ, 0xc0, !PT ;  /* 0xffff0000b9b87812 */ /* 0x000fe200078ec0ff */
[C---:B------:R-:W-:Y:S01]  /*7d20*/  FFMA R19, R107.reuse, R118, R19 ;  /* 0x000000766b137223 */ /* 0x040fe20000000013 */
[----:B------:R-:W-:Y:S01]  /*7d30*/  MOV R212, UR46 ;  /* 0x0000002e00d47c02 */ /* 0x000fe20008000f00 */
[----:B------:R-:W-:Y:S01]  /*7d40*/  FFMA R20, R107, R117, R20 ;  /* 0x000000756b147223 */ /* 0x000fe20000000014 */
[----:B------:R-:W-:Y:S01]  /*7d50*/  SHF.L.U32 R185, R187, 0x10, RZ ;  /* 0x00000010bbb97819 */ /* 0x000fe200000006ff */
[----:B------:R-:W-:Y:S01]  /*7d60*/  FFMA R21, R107, R120, R21 ;  /* 0x000000786b157223 */ /* 0x000fe20000000015 */
        /* <DEDUP_REMOVED lines=13> */
[----:B------:R-:W-:Y:S01]  /*7e40*/  IMAD R195, R212, 0x2c00, R197 ;  /* 0x00002c00d4c37824 */ /* 0x000fe200078e02c5 */
[----:B------:R-:W-:Y:S01]  /*7e50*/  F2FP.BF16.F32.PACK_AB R208, R3, R0 ;  /* 0x0000000003d0723e */ /* 0x000fe200000010ff */
[----:B------:R-:W-:Y:S01]  /*7e60*/  FMUL R53, R105, R53 ;  /* 0x0000003569357220 */ /* 0x000fe20000400000 */
[----:B------:R-:W-:Y:S01]  /*7e70*/  F2FP.BF16.F32.PACK_AB R209, R13, R12 ;  /* 0x0000000c0dd1723e */ /* 0x000fe200000010ff */
[----:B------:R-:W-:Y:S01]  /*7e80*/  FMUL R54, R105, R54 ;  /* 0x0000003669367220 */ /* 0x000fe20000400000 */
[----:B------:R-:W-:Y:S01]  /*7e90*/  F2FP.BF16.F32.PACK_AB R210, R15, R14 ;  /* 0x0000000e0fd2723e */ /* 0x000fe200000010ff */
[----:B------:R-:W-:Y:S01]  /*7ea0*/  FMUL R55, R105, R55 ;  /* 0x0000003769377220 */ /* 0x000fe20000400000 */
[----:B------:R-:W-:Y:S01]  /*7eb0*/  F2FP.BF16.F32.PACK_AB R211, R17, R16 ;  /* 0x0000001011d3723e */ /* 0x000fe200000010ff */
[----:B------:R-:W-:Y:S01]  /*7ec0*/  FMUL R40, R105, R40 ;  /* 0x0000002869287220 */ /* 0x000fe20000400000 */
[----:B------:R-:W-:Y:S01]  /*7ed0*/  LEA R195, R195, UR45, 0x1 ;  /* 0x0000002dc3c37c11 */ /* 0x000fe2000f8e08ff */
[C---:B------:R-:W-:Y:S01]  /*7ee0*/  FMUL R41, R105.reuse, R41 ;  /* 0x0000002969297220 */ /* 0x040fe20000400000 */
[C---:B------:R-:W-:Y:S01]  /*7ef0*/  SHF.L.U32 R119, R122.reuse, 0x10, RZ ;  /* 0x000000107a777819 */ /* 0x040fe200000006ff */
[----:B------:R-:W-:Y:S01]  /*7f00*/  FMUL R42, R105, R42 ;  /* 0x0000002a692a7220 */ /* 0x000fe20000400000 */
[----:B------:R-:W-:Y:S01]  /*7f10*/  LOP3.LUT R122, R122, 0xffff0000, RZ, 0xc0, !PT ;  /* 0xffff00007a7a7812 */ /* 0x000fe200078ec0ff */
[----:B------:R1:W-:Y:S01]  /*7f20*/  STSM.16.M88.4 [R195+0x200], R208 ;  /* 0x000200d0c3007844 */ /* 0x0003e20000000200 */
[C---:B------:R-:W-:Y:S01]  /*7f30*/  SHF.L.U32 R127, R130.reuse, 0x10, RZ ;  /* 0x00000010827f7819 */ /* 0x040fe200000006ff */
[C---:B------:R-:W-:Y:S01]  /*7f40*/  FFMA R22, R107.reuse, R119, R22 ;  /* 0x000000776b167223 */ /* 0x040fe20000000016 */
[----:B------:R-:W-:Y:S01]  /*7f50*/  LOP3.LUT R130, R130, 0xffff0000, RZ, 0xc0, !PT ;  /* 0xffff000082827812 */ /* 0x000fe200078ec0ff */
[----:B------:R-:W-:Y:S01]  /*7f60*/  FFMA R23, R107, R122, R23 ;  /* 0x0000007a6b177223 */ /* 0x000fe20000000017 */
[----:B------:R-:W-:Y:S01]  /*7f70*/  F2FP.BF16.F32.PACK_AB R212, R19, R18 ;  /* 0x0000001213d4723e */ /* 0x000fe200000010ff */
[----:B------:R-:W-:Y:S01]  /*7f80*/  FFMA R88, R107, R121, R88 ;  /* 0x000000796b587223 */ /* 0x000fe20000000058 */
[----:B------:R-:W-:Y:S01]  /*7f90*/  F2FP.BF16.F32.PACK_AB R213, R21, R20 ;  /* 0x0000001415d5723e */ /* 0x000fe200000010ff */
[----:B------:R-:W-:Y:S01]  /*7fa0*/  FFMA R89, R107, R124, R89 ;  /* 0x0000007c6b597223 */ /* 0x000fe20000000059 */
[----:B------:R-:W-:Y:S01]  /*7fb0*/  F2FP.BF16.F32.PACK_AB R214, R23, R22 ;  /* 0x0000001617d6723e */ /* 0x000fe200000010ff */
[C---:B------:R-:W-:Y:S01]  /*7fc0*/  FFMA R80, R107.reuse, R123, R80 ;  /* 0x0000007b6b507223 */ /* 0x040fe20000000050 */
[C---:B------:R-:W-:Y:S01]  /*7fd0*/  SHF.L.U32 R135, R138.reuse, 0x10, RZ ;  /* 0x000000108a877819 */ /* 0x040fe200000006ff */
[----:B------:R-:W-:Y:S01]  /*7fe0*/  FFMA R81, R107, R126, R81 ;  /* 0x0000007e6b517223 */ /* 0x000fe20000000051 */
[----:B------:R-:W-:Y:S01]  /*7ff0*/  F2FP.BF16.F32.PACK_AB R215, R89, R88 ;  /* 0x0000005859d7723e */ /* 0x000fe200000010ff */
[C---:B------:R-:W-:Y:S01]  /*8000*/  FFMA R82, R107.reuse, R125, R82 ;  /* 0x0000007d6b527223 */ /* 0x040fe20000000052 */
[----:B------:R-:W-:Y:S01]  /*8010*/  LOP3.LUT R138, R138, 0xffff0000, RZ, 0xc0, !PT ;  /* 0xffff00008a8a7812 */ /* 0x000fe200078ec0ff */
[C---:B------:R-:W-:Y:S01]  /*8020*/  FFMA R83, R107.reuse, R128, R83 ;  /* 0x000000806b537223 */ /* 0x040fe20000000053 */
[C---:B------:R-:W-:Y:S01]  /*8030*/  SHF.L.U32 R143, R146.reuse, 0x10, RZ ;  /* 0x00000010928f7819 */ /* 0x040fe200000006ff */
[C---:B------:R-:W-:Y:S01]  /*8040*/  FFMA R84, R107.reuse, R127, R84 ;  /* 0x0000007f6b547223 */ /* 0x040fe20000000054 */
[----:B------:R-:W-:Y:S01]  /*8050*/  LOP3.LUT R146, R146, 0xffff0000, RZ, 0xc0, !PT ;  /* 0xffff000092927812 */ /* 0x000fe200078ec0ff */
[----:B------:R2:W-:Y:S01]  /*8060*/  STSM.16.M88.4 [R195+0xa00], R212 ;  /* 0x000a00d4c3007844 */ /* 0x0005e20000000200 */
[C---:B------:R-:W-:Y:S01]  /*8070*/  FFMA R85, R107.reuse, R130, R85 ;  /* 0x000000826b557223 */ /* 0x040fe20000000055 */
[C---:B------:R-:W-:Y:S01]  /*8080*/  SHF.L.U32 R151, R154.reuse, 0x10, RZ ;  /* 0x000000109a977819 */ /* 0x040fe200000006ff */
[C---:B------:R-:W-:Y:S01]  /*8090*/  FFMA R86, R107.reuse, R129, R86 ;  /* 0x000000816b567223 */ /* 0x040fe20000000056 */
[C---:B------:R-:W-:Y:S01]  /*80a0*/  FFMA R87, R107.reuse, R132, R87 ;  /* 0x000000846b577223 */ /* 0x040fe20000000057 */
[----:B------:R-:W-:Y:S01]  /*80b0*/  LOP3.LUT R154, R154, 0xffff0000, RZ, 0xc0, !PT ;  /* 0xffff00009a9a7812 */ /* 0x000fe200078ec0ff */
[C---:B------:R-:W-:Y:S01]  /*80c0*/  FFMA R72, R107.reuse, R131, R72 ;  /* 0x000000836b487223 */ /* 0x040fe20000000048 */
[C---:B------:R-:W-:Y:S01]  /*80d0*/  FFMA R73, R107.reuse, R134, R73 ;  /* 0x000000866b497223 */ /* 0x040fe20000000049 */
[C---:B------:R-:W-:Y:S01]  /*80e0*/  SHF.L.U32 R159, R162.reuse, 0x10, RZ ;  /* 0x00000010a29f7819 */ /* 0x040fe200000006ff */
[C---:B------:R-:W-:Y:S01]  /*80f0*/  FFMA R74, R107.reuse, R133, R74 ;  /* 0x000000856b4a7223 */ /* 0x040fe2000000004a */
[----:B------:R-:W-:Y:S01]  /*8100*/  FFMA R75, R107, R136, R75 ;  /* 0x000000886b4b7223 */ /* 0x000fe2000000004b */
[----:B-1----:R-:W-:Y:S01]  /*8110*/  F2FP.BF16.F32.PACK_AB R208, R81, R80 ;  /* 0x0000005051d0723e */ /* 0x002fe200000010ff */
[----:B------:R-:W-:Y:S01]  /*8120*/  FFMA R76, R107, R135, R76 ;  /* 0x000000876b4c7223 */ /* 0x000fe2000000004c */
[----:B------:R-:W-:Y:S01]  /*8130*/  F2FP.BF16.F32.PACK_AB R209, R83, R82 ;  /* 0x0000005253d1723e */ /* 0x000fe200000010ff */
[----:B------:R-:W-:Y:S01]  /*8140*/  FFMA R77, R107, R138, R77 ;  /* 0x0000008a6b4d7223 */ /* 0x000fe2000000004d */
[----:B------:R-:W-:Y:S01]  /*8150*/  F2FP.BF16.F32.PACK_AB R210, R85, R84 ;  /* 0x0000005455d2723e */ /* 0x000fe200000010ff */
[----:B------:R-:W-:Y:S01]  /*8160*/  FFMA R78, R107, R137, R78 ;  /* 0x000000896b4e7223 */ /* 0x000fe2000000004e */
[----:B------:R-:W-:Y:S01]  /*8170*/  F2FP.BF16.F32.PACK_AB R211, R87, R86 ;  /* 0x0000005657d3723e */ /* 0x000fe200000010ff */
[C---:B------:R-:W-:Y:S01]  /*8180*/  FFMA R79, R107.reuse, R140, R79 ;  /* 0x0000008c6b4f7223 */ /* 0x040fe2000000004f */
[C---:B------:R-:W-:Y:S01]  /*8190*/  FFMA R64, R107.reuse, R139, R64 ;  /* 0x0000008b6b407223 */ /* 0x040fe20000000040 */
[C---:B------:R-:W-:Y:S01]  /*81a0*/  FFMA R65, R107.reuse, R142, R65 ;  /* 0x0000008e6b417223 */ /* 0x040fe20000000041 */
[C---:B------:R-:W-:Y:S01]  /*81b0*/  FFMA R66, R107.reuse, R141, R66 ;  /* 0x0000008d6b427223 */ /* 0x040fe20000000042 */
[----:B------:R1:W-:Y:S01]  /*81c0*/  STSM.16.M88.4 [R195+0x1200], R208 ;  /* 0x001200d0c3007844 */ /* 0x0003e20000000200 */
[C---:B------:R-:W-:Y:S01]  /*81d0*/  FFMA R67, R107.reuse, R144, R67 ;  /* 0x000000906b437223 */ /* 0x040fe20000000043 */
[----:B------:R-:W-:Y:S01]  /*81e0*/  LOP3.LUT R162, R162, 0xffff0000, RZ, 0xc0, !PT ;  /* 0xffff0000a2a27812 */ /* 0x000fe200078ec0ff */
[C---:B------:R-:W-:Y:S01]  /*81f0*/  FFMA R68, R107.reuse, R143, R68 ;  /* 0x0000008f6b447223 */ /* 0x040fe20000000044 */
[C---:B------:R-:W-:Y:S01]  /*8200*/  FFMA R69, R107.reuse, R146, R69 ;  /* 0x000000926b457223 */ /* 0x040fe20000000045 */
[C---:B------:R-:W-:Y:S01]  /*8210*/  SHF.L.U32 R167, R170.reuse, 0x10, RZ ;  /* 0x00000010aaa77819 */ /* 0x040fe200000006ff */
[C---:B------:R-:W-:Y:S01]  /*8220*/  FFMA R70, R107.reuse, R145, R70 ;  /* 0x000000916b467223 */ /* 0x040fe20000000046 */
[C---:B------:R-:W-:Y:S01]  /*8230*/  FFMA R71, R107.reuse, R148, R71 ;  /* 0x000000946b477223 */ /* 0x040fe20000000047 */
[----:B------:R-:W-:Y:S01]  /*8240*/  LOP3.LUT R170, R170, 0xffff0000, RZ, 0xc0, !PT ;  /* 0xffff0000aaaa7812 */ /* 0x000fe200078ec0ff */
[----:B------:R-:W-:Y:S01]  /*8250*/  FFMA R56, R107, R147, R56 ;  /* 0x000000936b387223 */ /* 0x000fe20000000038 */
[----:B--2---:R-:W-:Y:S01]  /*8260*/  F2FP.BF16.F32.PACK_AB R212, R73, R72 ;  /* 0x0000004849d4723e */ /* 0x004fe200000010ff */
        /* <DEDUP_REMOVED lines=12> */
[C---:B------:R-:W-:Y:S01]  /*8330*/  FFMA R49, R107.reuse, R158, R49 ;  /* 0x0000009e6b317223 */ /* 0x040fe20000000031 */
[C---:B------:R-:W-:Y:S01]  /*8340*/  SHF.L.U32 R175, R178.reuse, 0x10, RZ ;  /* 0x00000010b2af7819 */ /* 0x040fe200000006ff */
[C---:B------:R-:W-:Y:S01]  /*8350*/  FFMA R50, R107.reuse, R157, R50 ;  /* 0x0000009d6b327223 */ /* 0x040fe20000000032 */
[C---:B------:R-:W-:Y:S01]  /*8360*/  FFMA R51, R107.reuse, R160, R51 ;  /* 0x000000a06b337223 */ /* 0x040fe20000000033 */
[----:B------:R-:W-:Y:S01]  /*8370*/  LOP3.LUT R178, R178, 0xffff0000, RZ, 0xc0, !PT ;  /* 0xffff0000b2b27812 */ /* 0x000fe200078ec0ff */
[----:B------:R-:W-:Y:S01]  /*8380*/  FFMA R52, R107, R159, R52 ;  /* 0x0000009f6b347223 */ /* 0x000fe20000000034 */
[----:B------:R-:W-:Y:S01]  /*8390*/  F2FP.BF16.F32.PACK_AB R232, R49, R48 ;  /* 0x0000003031e8723e */ /* 0x000fe200000010ff */
        /* <DEDUP_REMOVED lines=12> */
[----:B------:R1:W-:Y:S01]  /*8460*/  STSM.16.M88.4 [R195+0x2200], R208 ;  /* 0x002200d0c3007844 */ /* 0x0003e20000000200 */
[----:B------:R-:W-:Y:S01]  /*8470*/  F2FP.BF16.F32.PACK_AB R235, R55, R54 ;  /* 0x0000003637eb723e */ /* 0x000fe200000010ff */
[C---:B------:R-:W-:Y:S01]  /*8480*/  FMUL R43, R105.reuse, R43 ;  /* 0x0000002b692b7220 */ /* 0x040fe20000400000 */
[C---:B------:R-:W-:Y:S01]  /*8490*/  FMUL R44, R105.reuse, R44 ;  /* 0x0000002c692c7220 */ /* 0x040fe20000400000 */
[C---:B------:R-:W-:Y:S01]  /*84a0*/  FMUL R45, R105.reuse, R45 ;  /* 0x0000002d692d7220 */ /* 0x040fe20000400000 */
[----:B------:R-:W-:Y:S01]  /*84b0*/  FMUL R46, R105, R46 ;  /* 0x0000002e692e7220 */ /* 0x000fe20000400000 */
[C---:B------:R-:W-:Y:S01]  /*84c0*/  FFMA R43, R107.reuse, R168, R43 ;  /* 0x000000a86b2b7223 */ /* 0x040fe2000000002b */
[C---:B------:R-:W-:Y:S01]  /*84d0*/  FFMA R44, R107.reuse, R167, R44 ;  /* 0x000000a76b2c7223 */ /* 0x040fe2000000002c */
[C---:B------:R-:W-:Y:S01]  /*84e0*/  FFMA R45, R107.reuse, R170, R45 ;  /* 0x000000aa6b2d7223 */ /* 0x040fe2000000002d */
[----:B------:R-:W-:Y:S01]  /*84f0*/  FFMA R46, R107, R169, R46 ;  /* 0x000000a96b2e7223 */ /* 0x000fe2000000002e */
[----:B--2---:R-:W-:Y:S01]  /*8500*/  F2FP.BF16.F32.PACK_AB R212, R57, R56 ;  /* 0x0000003839d4723e */ /* 0x004fe200000010ff */
[----:B------:R-:W-:Y:S01]  /*8510*/  FMUL R47, R105, R47 ;  /* 0x0000002f692f7220 */ /* 0x000fe20000400000 */
[----:B------:R-:W-:Y:S01]  /*8520*/  F2FP.BF16.F32.PACK_AB R213, R59, R58 ;  /* 0x0000003a3bd5723e */ /* 0x000fe200000010ff */
[----:B------:R-:W-:Y:S01]  /*8530*/  FMUL R32, R105, R32 ;  /* 0x0000002069207220 */ /* 0x000fe20000400000 */
[----:B------:R-:W-:Y:S01]  /*8540*/  F2FP.BF16.F32.PACK_AB R214, R61, R60 ;  /* 0x0000003c3dd6723e */ /* 0x000fe200000010ff */
[----:B------:R-:W-:Y:S01]  /*8550*/  FFMA R47, R107, R172, R47 ;  /* 0x000000ac6b2f7223 */ /* 0x000fe2000000002f */
[----:B------:R-:W-:Y:S01]  /*8560*/  F2FP.BF16.F32.PACK_AB R215, R63, R62 ;  /* 0x0000003e3fd7723e */ /* 0x000fe200000010ff */
[----:B------:R-:W-:Y:S01]  /*8570*/  FFMA R32, R107, R171, R32 ;  /* 0x000000ab6b207223 */ /* 0x000fe20000000020 */
[C---:B------:R-:W-:Y:S01]  /*8580*/  FMUL R33, R105.reuse, R33 ;  /* 0x0000002169217220 */ /* 0x040fe20000400000 */
[C---:B------:R-:W-:Y:S01]  /*8590*/  FMUL R34, R105.reuse, R34 ;  /* 0x0000002269227220 */ /* 0x040fe20000400000 */
[----:B------:R-:W-:Y:S01]  /*85a0*/  FMUL R35, R105, R35 ;  /* 0x0000002369237220 */ /* 0x000fe20000400000 */
[----:B------:R2:W-:Y:S01]  /*85b0*/  STSM.16.M88.4 [R195+0x2a00], R212 ;  /* 0x002a00d4c3007844 */ /* 0x0005e20000000200 */
[C---:B------:R-:W-:Y:S01]  /*85c0*/  FFMA R33, R107.reuse, R174, R33 ;  /* 0x000000ae6b217223 */ /* 0x040fe20000000021 */
[C---:B------:R-:W-:Y:S01]  /*85d0*/  FFMA R34, R107.reuse, R173, R34 ;  /* 0x000000ad6b227223 */ /* 0x040fe20000000022 */
[----:B------:R-:W-:Y:S05]  /*85e0*/  FFMA R35, R107, R176, R35 ;  /* 0x000000b06b237223 */ /* 0x000fea0000000023 */
[----:B------:R2:W-:Y:S01]  /*85f0*/  STSM.16.M88.4 [R195+0x3200], R232 ;  /* 0x003200e8c3007844 */ /* 0x0005e20000000200 */
[C---:B------:R-:W-:Y:S01]  /*8600*/  FMUL R36, R105.reuse, R36 ;  /* 0x0000002469247220 */ /* 0x040fe20000400000 */
[C---:B------:R-:W-:Y:S01]  /*8610*/  SHF.L.U32 R183, R186.reuse, 0x10, RZ ;  /* 0x00000010bab77819 */ /* 0x040fe200000006ff */
[----:B------:R-:W-:Y:S01]  /*8620*/  FMUL R37, R105, R37 ;  /* 0x0000002569257220 */ /* 0x000fe20000400000 */
[----:B------:R-:W-:Y:S01]  /*8630*/  F2FP.BF16.F32.PACK_AB R32, R33, R32 ;  /* 0x000000202120723e */ /* 0x000fe200000010ff */
[----:B------:R-:W-:Y:S01]  /*8640*/  FFMA R36, R107, R175, R36 ;  /* 0x000000af6b247223 */ /* 0x000fe20000000024 */
[----:B-1----:R-:W-:Y:S01]  /*8650*/  F2FP.BF16.F32.PACK_AB R208, R41, R40 ;  /* 0x0000002829d0723e */ /* 0x002fe200000010ff */
[----:B------:R-:W-:Y:S01]  /*8660*/  FFMA R37, R107, R178, R37 ;  /* 0x000000b26b257223 */ /* 0x000fe20000000025 */
[----:B------:R-:W-:Y:S01]  /*8670*/  F2FP.BF16.F32.PACK_AB R209, R43, R42 ;  /* 0x0000002a2bd1723e */ /* 0x000fe200000010ff */
[----:B------:R-:W-:Y:S01]  /*8680*/  FMUL R38, R105, R38 ;  /* 0x0000002669267220 */ /* 0x000fe20000400000 */
[----:B------:R-:W-:Y:S01]  /*8690*/  F2FP.BF16.F32.PACK_AB R210, R45, R44 ;  /* 0x0000002c2dd2723e */ /* 0x000fe200000010ff */
[----:B------:R-:W-:Y:S01]  /*86a0*/  FMUL R39, R105, R39 ;  /* 0x0000002769277220 */ /* 0x000fe20000400000 */
[----:B------:R-:W-:Y:S01]  /*86b0*/  F2FP.BF16.F32.PACK_AB R211, R47, R46 ;  /* 0x0000002e2fd3723e */ /* 0x000fe200000010ff */
[----:B------:R-:W-:Y:S01]  /*86c0*/  FFMA R38, R107, R177, R38 ;  /* 0x000000b16b267223 */ /* 0x000fe20000000026 */
[----:B------:R-:W-:Y:S01]  /*86d0*/  F2FP.BF16.F32.PACK_AB R33, R35, R34 ;  /* 0x000000222321723e */ /* 0x000fe200000010ff */
[----:B------:R-:W-:Y:S01]  /*86e0*/  FFMA R39, R107, R180, R39 ;  /* 0x000000b46b277223 */ /* 0x000fe20000000027 */
[----:B------:R-:W-:Y:S01]  /*86f0*/  F2FP.BF16.F32.PACK_AB R34, R37, R36 ;  /* 0x000000242522723e */ /* 0x000fe200000010ff */
[----:B------:R2:W-:Y:S01]  /*8700*/  STSM.16.M88.4 [R195+0x3a00], R208 ;  /* 0x003a00d0c3007844 */ /* 0x0005e20000000200 */
[C---:B------:R-:W-:Y:S01]  /*8710*/  FMUL R24, R105.reuse, R24 ;  /* 0x0000001869187220 */ /* 0x040fe20000400000 */
[----:B------:R-:W-:Y:S01]  /*8720*/  FMUL R25, R105, R25 ;  /* 0x0000001969197220 */ /* 0x000fe20000400000 */
[----:B------:R-:W-:Y:S01]  /*8730*/  F2FP.BF16.F32.PACK_AB R35, R39, R38 ;  /* 0x000000262723723e */ /* 0x000fe200000010ff */
[----:B------:R-:W-:Y:S01]  /*8740*/  FMUL R26, R105, R26 ;  /* 0x0000001a691a7220 */ /* 0x000fe20000400000 */
[C---:B------:R-:W-:Y:S01]  /*8750*/  FFMA R24, R107.reuse, R179, R24 ;  /* 0x000000b36b187223 */ /* 0x040fe20000000018 */
[----:B------:R-:W-:Y:S01]  /*8760*/  FFMA R25, R107, R182, R25 ;  /* 0x000000b66b197223 */ /* 0x000fe20000000019 */
[----:B------:R-:W-:Y:S01]  /*8770*/  FMUL R27, R105, R27 ;  /* 0x0000001b691b7220 */ /* 0x000fe20000400000 */
[----:B------:R2:W-:Y:S01]  /*8780*/  STSM.16.M88.4 [R195+0x4200], R32 ;  /* 0x00420020c3007844 */ /* 0x0005e20000000200 */
[----:B------:R-:W-:Y:S01]  /*8790*/  FFMA R26, R107, R181, R26 ;  /* 0x000000b56b1a7223 */ /* 0x000fe2000000001a */
[----:B------:R-:W-:Y:S01]  /*87a0*/  FMUL R28, R105, R28 ;  /* 0x0000001c691c7220 */ /* 0x000fe20000400000 */
[----:B------:R-:W-:Y:S01]  /*87b0*/  LOP3.LUT R186, R186, 0xffff0000, RZ, 0xc0, !PT ;  /* 0xffff0000baba7812 */ /* 0x000fe200078ec0ff */
[----:B------:R-:W-:Y:S01]  /*87c0*/  FFMA R27, R107, R184, R27 ;  /* 0x000000b86b1b7223 */ /* 0x000fe2000000001b */
[----:B------:R-:W-:Y:S01]  /*87d0*/  F2FP.BF16.F32.PACK_AB R24, R25, R24 ;  /* 0x000000181918723e */ /* 0x000fe200000010ff */
[----:B------:R-:W-:Y:S01]  /*87e0*/  FFMA R28, R107, R183, R28 ;  /* 0x000000b76b1c7223 */ /* 0x000fe2000000001c */
[C---:B------:R-:W-:Y:S01]  /*87f0*/  FMUL R29, R105.reuse, R29 ;  /* 0x0000001d691d7220 */ /* 0x040fe20000400000 */
[----:B------:R-:W-:Y:S01]  /*8800*/  FMUL R30, R105, R30 ;  /* 0x0000001e691e7220 */ /* 0x000fe20000400000 */
[----:B------:R-:W-:Y:S01]  /*8810*/  F2FP.BF16.F32.PACK_AB R25, R27, R26 ;  /* 0x0000001a1b19723e */ /* 0x000fe200000010ff */
[C---:B------:R-:W-:Y:S01]  /*8820*/  FMUL R31, R105.reuse, R31 ;  /* 0x0000001f691f7220 */ /* 0x040fe20000400000 */
[----:B------:R-:W-:Y:S01]  /*8830*/  FMUL R4, R105, R4 ;  /* 0x0000000469047220 */ /* 0x000fe20000400000 */
[----:B------:R-:W-:Y:S01]  /*8840*/  FFMA R29, R107, R186, R29 ;  /* 0x000000ba6b1d7223 */ /* 0x000fe2000000001d */
[----:B------:R-:W-:Y:S01]  /*8850*/  FMUL R5, R105, R5 ;  /* 0x0000000569057220 */ /* 0x000fe20000400000 */
[----:B------:R-:W-:Y:S01]  /*8860*/  FFMA R30, R107, R185, R30 ;  /* 0x000000b96b1e7223 */ /* 0x000fe2000000001e */
[----:B------:R-:W-:Y:S01]  /*8870*/  FMUL R6, R105, R6 ;  /* 0x0000000669067220 */ /* 0x000fe20000400000 */
[----:B------:R-:W-:Y:S01]  /*8880*/  FFMA R31, R107, R188, R31 ;  /* 0x000000bc6b1f7223 */ /* 0x000fe2000000001f */
[C---:B------:R-:W-:Y:S01]  /*8890*/  SHF.L.U32 R191, R194.reuse, 0x10, RZ ;  /* 0x00000010c2bf7819 */ /* 0x040fe200000006ff */
[----:B------:R-:W-:Y:S01]  /*88a0*/  FMUL R7, R105, R7 ;  /* 0x0000000769077220 */ /* 0x000fe20000400000 */
[----:B------:R-:W-:Y:S01]  /*88b0*/  FFMA R4, R107, R187, R4 ;  /* 0x000000bb6b047223 */ /* 0x000fe20000000004 */
[----:B------:R-:W-:Y:S01]  /*88c0*/  LOP3.LUT R194, R194, 0xffff0000, RZ, 0xc0, !PT ;  /* 0xffff0000c2c27812 */ /* 0x000fe200078ec0ff */
[----:B------:R-:W-:Y:S01]  /*88d0*/  FMUL R8, R105, R8 ;  /* 0x0000000869087220 */ /* 0x000fe20000400000 */
[----:B------:R-:W-:Y:S01]  /*88e0*/  FFMA R5, R107, R190, R5 ;  /* 0x000000be6b057223 */ /* 0x000fe20000000005 */
[----:B------:R-:W-:Y:S01]  /*88f0*/  FMUL R9, R105, R9 ;  /* 0x0000000969097220 */ /* 0x000fe20000400000 */
[----:B------:R-:W-:Y:S01]  /*8900*/  FFMA R6, R107, R189, R6 ;  /* 0x000000bd6b067223 */ /* 0x000fe20000000006 */
[----:B------:R-:W-:Y:S01]  /*8910*/  FMUL R10, R105, R10 ;  /* 0x0000000a690a7220 */ /* 0x000fe20000400000 */
[----:B------:R-:W-:Y:S01]  /*8920*/  FFMA R7, R107, R192, R7 ;  /* 0x000000c06b077223 */ /* 0x000fe20000000007 */
[----:B------:R-:W-:Y:S01]  /*8930*/  FMUL R11, R105, R11 ;  /* 0x0000000b690b7220 */ /* 0x000fe20000400000 */
[C---:B------:R-:W-:Y:S01]  /*8940*/  FFMA R8, R107.reuse, R191, R8 ;  /* 0x000000bf6b087223 */ /* 0x040fe20000000008 */
[C---:B------:R-:W-:Y:S01]  /*8950*/  FFMA R9, R107.reuse, R194, R9 ;  /* 0x000000c26b097223 */ /* 0x040fe20000000009 */
[C---:B------:R-:W-:Y:S01]  /*8960*/  FFMA R10, R107.reuse, R193, R10 ;  /* 0x000000c16b0a7223 */ /* 0x040fe2000000000a */
[----:B------:R-:W-:Y:S01]  /*8970*/  FFMA R11, R107, R196, R11 ;  /* 0x000000c46b0b7223 */ /* 0x000fe2000000000b */
[----:B------:R-:W-:Y:S01]  /*8980*/  F2FP.BF16.F32.PACK_AB R26, R29, R28 ;  /* 0x0000001c1d1a723e */ /* 0x000fe200000010ff */
[----:B------:R-:W-:Y:S01]  /*8990*/  UIADD3 UR7, UPT, UPT, UR46, 0x1, URZ ;  /* 0x000000012e077890 */ /* 0x000fe2000fffe0ff */
[----:B------:R-:W-:Y:S01]  /*89a0*/  F2FP.BF16.F32.PACK_AB R27, R31, R30 ;  /* 0x0000001e1f1b723e */ /* 0x000fe200000010ff */
[----:B------:R-:W-:Y:S01]  /*89b0*/  BSSY.RECONVERGENT B0, `(.L_x_108) ;  /* 0x0000047000007945 */ /* 0x000fe20003800200 */
[----:B------:R-:W-:Y:S02]  /*89c0*/  F2FP.BF16.F32.PACK_AB R4, R5, R4 ;  /* 0x000000040504723e */ /* 0x000fe400000010ff */
[----:B------:R-:W-:Y:S01]  /*89d0*/  F2FP.BF16.F32.PACK_AB R5, R7, R6 ;  /* 0x000000060705723e */ /* 0x000fe200000010ff */
[----:B------:R2:W-:Y:S01]  /*89e0*/  STSM.16.M88.4 [R195+0x4a00], R24 ;  /* 0x004a0018c3007844 */ /* 0x0005e20000000200 */
[----:B------:R-:W-:Y:S02]  /*89f0*/  F2FP.BF16.F32.PACK_AB R6, R9, R8 ;  /* 0x000000080906723e */ /* 0x000fe400000010ff */
[----:B------:R-:W-:Y:S05]  /*8a00*/  F2FP.BF16.F32.PACK_AB R7, R11, R10 ;  /* 0x0000000a0b07723e */ /* 0x000fea00000010ff */
[----:B------:R2:W-:Y:S01]  /*8a10*/  STSM.16.M88.4 [R195+0x5200], R4 ;  /* 0x00520004c3007844 */ /* 0x0005e20000000200 */
[----:B------:R-:W-:Y:S01]  /*8a20*/  @!PT LDS RZ, [RZ] ;  /* 0x00000000fffff984 */ /* 0x000fe20000000800 */
[----:B------:R-:W-:Y:S01]  /*8a30*/  @!PT LDS RZ, [RZ] ;  /* 0x00000000fffff984 */ /* 0x000fe20000000800 */
[----:B------:R-:W-:Y:S01]  /*8a40*/  @!PT LDS RZ, [RZ] ;  /* 0x00000000fffff984 */ /* 0x000fe20000000800 */
[----:B------:R-:W-:Y:S01]  /*8a50*/  @!PT LDS RZ, [RZ] ;  /* 0x00000000fffff984 */ /* 0x000fe20000000800 */
[----:B------:R1:W-:Y:S07]  /*8a60*/  MEMBAR.ALL.CTA ;  /* 0x0000000000007992 */ /* 0x0003ee0000008000 */
[----:B-1----:R-:W1:Y:S02]  /*8a70*/  FENCE.VIEW.ASYNC.S ;  /* 0x00000000000073c6 */ /* 0x002e640000000000 */
[----:B-1----:R-:W-:Y:S06]  /*8a80*/  BAR.SYNC.DEFER_BLOCKING 0x1, 0x80 ;  /* 0x0042000000007b1d */ /* 0x002fec0000010000 */
[----:B------:R-:W-:Y:S05]  /*8a90*/  @P0 BRA `(.L_x_109) ;  /* 0x0000000000e00947 */ /* 0x000fea0003800000 */
[----:B------:R-:W1:Y:S01]  /*8aa0*/  LDCU.64 UR12, c[0x0][0x348] ;  /* 0x00006900ff0c77ac */ /* 0x000e620008000a00 */
[----:B------:R-:W-:Y:S02]  /*8ab0*/  UIMAD UR6, UR46, 0x5800, UR45 ;  /* 0x000058002e0678a4 */ /* 0x000fe4000f8e022d */
[----:B------:R-:W-:Y:S02]  /*8ac0*/  UIMAD UR9, UR56, 0xb0, URZ ;  /* 0x000000b0380978a4 */ /* 0x000fe4000f8e02ff */
[----:B------:R-:W-:Y:S02]  /*8ad0*/  USHF.L.U32 UR10, UR47, 0x6, URZ ;  /* 0x000000062f0a7899 */ /* 0x000fe400080006ff */
[----:B------:R-:W-:Y:S01]  /*8ae0*/  UIADD3 UR8, UPT, UPT, UR6, 0x200, URZ ;  /* 0x0000020006087890 */ /* 0x000fe2000fffe0ff */
[----:B------:R-:W-:Y:S01]  /*8af0*/  UMOV UR11, UR36 ;  /* 0x00000024000b7c82 */ /* 0x000fe20008000000 */
[----:B------:R-:W-:Y:S01]  /*8b00*/  UMOV UR15, UR36 ;  /* 0x00000024000f7c82 */ /* 0x000fe20008000000 */
[----:B------:R-:W-:Y:S02]  /*8b10*/  UIADD3 UR21, UPT, UPT, UR9, 0x20, URZ ;  /* 0x0000002009157890 */ /* 0x000fe4000fffe0ff */
[----:B------:R-:W-:Y:S01]  /*8b20*/  UMOV UR14, UR10 ;  /* 0x0000000a000e7c82 */ /* 0x000fe20008000000 */
[----:B------:R-:W-:Y:S02]  /*8b30*/  UIADD3 UR20, UPT, UPT, UR6, 0x1200, URZ ;  /* 0x0000120006147890 */ /* 0x000fe4000fffe0ff */
[----:B-1----:R-:W-:Y:S02]  /*8b40*/  UIADD3 UR4, UP0, UPT, UR12, 0x680, URZ ;  /* 0x000006800c047890 */ /* 0x002fe4000ff1e0ff */
[----:B------:R-:W-:Y:S02]  /*8b50*/  UIADD3 UR12, UPT, UPT, UR6, 0xa00, URZ ;  /* 0x00000a00060c7890 */ /* 0x000fe4000fffe0ff */
[----:B------:R-:W-:Y:S02]  /*8b60*/  UIADD3.X UR5, UPT, UPT, URZ, UR13, URZ, UP0, !UPT ;  /* 0x0000000dff057290 */ /* 0x000fe400087fe4ff */
[----:B------:R-:W-:Y:S01]  /*8b70*/  UIADD3 UR13, UPT, UPT, UR9, 0x10, URZ ;  /* 0x00000010090d7890 */ /* 0x000fe2000fffe0ff */
[----:B------:R-:W-:Y:S01]  /*8b80*/  UMOV UR23, UR36 ;  /* 0x0000002400177c82 */ /* 0x000fe20008000000 */
[----:B------:R-:W-:Y:S01]  /*8b90*/  UMOV UR22, UR10 ;  /* 0x0000000a00167c82 */ /* 0x000fe20008000000 */
[----:B------:R-:W-:Y:S02]  /*8ba0*/  UIADD3 UR25, UPT, UPT, UR9, 0x30, URZ ;  /* 0x0000003009197890 */ /* 0x000fe4000fffe0ff */
[----:B------:R-:W-:Y:S02]  /*8bb0*/  UIADD3 UR24, UPT, UPT, UR6, 0x1a00, URZ ;  /* 0x00001a0006187890 */ /* 0x000fe4000fffe0ff */
[----:B------:R1:W-:Y:S01]  /*8bc0*/  UTMASTG.3D [UR8], [UR4] ;  /* 0x00000008040073b5 */ /* 0x0003e20008010000 */
[----:B------:R-:W-:Y:S01]  /*8bd0*/  UMOV UR27, UR36 ;  /* 0x00000024001b7c82 */ /* 0x000fe20008000000 */
[----:B------:R-:W-:Y:S01]  /*8be0*/  UMOV UR26, UR10 ;  /* 0x0000000a001a7c82 */ /* 0x000fe20008000000 */
[----:B------:R-:W-:Y:S02]  /*8bf0*/  UIADD3 UR29, UPT, UPT, UR9, 0x40, URZ ;  /* 0x00000040091d7890 */ /* 0x000fe4000fffe0ff */
[----:B------:R-:W-:Y:S01]  /*8c00*/  UIADD3 UR28, UPT, UPT, UR6, 0x2200, URZ ;  /* 0x00002200061c7890 */ /* 0x000fe2000fffe0ff */
[----:B------:R-:W-:Y:S01]  /*8c10*/  UMOV UR31, UR36 ;  /* 0x00000024001f7c82 */ /* 0x000fe20008000000 */
[----:B------:R3:W-:Y:S01]  /*8c20*/  UTMASTG.3D [UR12], [UR4] ;  /* 0x0000000c040073b5 */ /* 0x0007e20008010000 */
[----:B------:R-:W-:Y:S01]  /*8c30*/  UMOV UR30, UR10 ;  /* 0x0000000a001e7c82 */ /* 0x000fe20008000000 */
[----:B------:R-:W-:Y:S02]  /*8c40*/  UIADD3 UR33, UPT, UPT, UR9, 0x50, URZ ;  /* 0x0000005009217890 */ /* 0x000fe4000fffe0ff */
[----:B------:R-:W-:Y:S01]  /*8c50*/  UIADD3 UR32, UPT, UPT, UR6, 0x2a00, URZ ;  /* 0x00002a0006207890 */ /* 0x000fe2000fffe0ff */
[----:B------:R-:W-:Y:S01]  /*8c60*/  UMOV UR35, UR36 ;  /* 0x0000002400237c82 */ /* 0x000fe20008000000 */
[----:B------:R-:W-:Y:S01]  /*8c70*/  UMOV UR34, UR10 ;  /* 0x0000000a00227c82 */ /* 0x000fe20008000000 */
[----:B------:R4:W-:Y:S01]  /*8c80*/  UTMASTG.3D [UR20], [UR4] ;  /* 0x00000014040073b5 */ /* 0x0009e20008010000 */
[----:B------:R-:W-:Y:S02]  /*8c90*/  UIADD3 UR49, UPT, UPT, UR9, 0x60, URZ ;  /* 0x0000006009317890 */ /* 0x000fe4000fffe0ff */
[----:B------:R-:W-:Y:S01]  /*8ca0*/  UIADD3 UR48, UPT, UPT, UR6, 0x3200, URZ ;  /* 0x0000320006307890 */ /* 0x000fe2000fffe0ff */
[----:B------:R-:W-:Y:S01]  /*8cb0*/  UMOV UR51, UR36 ;  /* 0x0000002400337c82 */ /* 0x000fe20008000000 */
[----:B------:R-:W-:Y:S01]  /*8cc0*/  UMOV UR50, UR10 ;  /* 0x0000000a00327c82 */ /* 0x000fe20008000000 */
[----:B------:R-:W-:Y:S01]  /*8cd0*/  UIADD3 UR53, UPT, UPT, UR9, 0x70, URZ ;  /* 0x0000007009357890 */ /* 0x000fe2000fffe0ff */
[----:B------:R4:W-:Y:S01]  /*8ce0*/  UTMASTG.3D [UR24], [UR4] ;  /* 0x00000018040073b5 */ /* 0x0009e20008010000 */
[----:B------:R-:W-:Y:S01]  /*8cf0*/  UIADD3 UR52, UPT, UPT, UR6, 0x3a00, URZ ;  /* 0x00003a0006347890 */ /* 0x000fe2000fffe0ff */
[----:B------:R-:W-:Y:S01]  /*8d00*/  UMOV UR55, UR36 ;  /* 0x0000002400377c82 */ /* 0x000fe20008000000 */
[----:B------:R-:W-:Y:S01]  /*8d10*/  UMOV UR54, UR10 ;  /* 0x0000000a00367c82 */ /* 0x000fe20008000000 */
[----:B------:R-:W-:Y:S02]  /*8d20*/  UIADD3 UR17, UPT, UPT, UR9, 0x80, URZ ;  /* 0x0000008009117890 */ /* 0x000fe4000fffe0ff */
[----:B------:R-:W-:Y:S01]  /*8d30*/  UIADD3 UR16, UPT, UPT, UR6, 0x4200, URZ ;  /* 0x0000420006107890 */ /* 0x000fe2000fffe0ff */
[----:B------:R4:W-:Y:S01]  /*8d40*/  UTMASTG.3D [UR28], [UR4] ;  /* 0x0000001c040073b5 */ /* 0x0009e20008010000 */
[----:B------:R-:W-:Y:S01]  /*8d50*/  UMOV UR19, UR36 ;  /* 0x0000002400137c82 */ /* 0x000fe20008000000 */
[----:B------:R-:W-:Y:S01]  /*8d60*/  UMOV UR18, UR10 ;  /* 0x0000000a00127c82 */ /* 0x000fe20008000000 */
[----:B-1----:R-:W-:Y:S01]  /*8d70*/  UIADD3 UR8, UPT, UPT, UR6, 0x5200, URZ ;  /* 0x0000520006087890 */ /* 0x002fe2000fffe0ff */
[----:B------:R4:W-:Y:S01]  /*8d80*/  UTMASTG.3D [UR32], [UR4] ;  /* 0x00000020040073b5 */ /* 0x0009e20008010000 */
[----:B---3--:R-:W-:Y:S02]  /*8d90*/  UIADD3 UR13, UPT, UPT, UR9, 0x90, URZ ;  /* 0x00000090090d7890 */ /* 0x008fe4000fffe0ff */
[----:B------:R-:W-:Y:S02]  /*8da0*/  UIADD3 UR12, UPT, UPT, UR6, 0x4a00, URZ ;  /* 0x00004a00060c7890 */ /* 0x000fe4000fffe0ff */
[----:B------:R-:W-:Y:S01]  /*8db0*/  UIADD3 UR9, UPT, UPT, UR9, 0xa0, URZ ;  /* 0x000000a009097890 */ /* 0x000fe2000fffe0ff */
[----:B------:R4:W-:Y:S01]  /*8dc0*/  UTMASTG.3D [UR48], [UR4] ;  /* 0x00000030040073b5 */ /* 0x0009e20008010000 */
[----:B------:R4:W-:Y:S01]  /*8dd0*/  UTMASTG.3D [UR52], [UR4] ;  /* 0x00000034040073b5 */ /* 0x0009e20008010000 */
[----:B------:R4:W-:Y:S04]  /*8de0*/  UTMASTG.3D [UR16], [UR4] ;  /* 0x00000010040073b5 */ /* 0x0009e80008010000 */
[----:B------:R4:W-:Y:S02]  /*8df0*/  UTMASTG.3D [UR12], [UR4] ;  /* 0x0000000c040073b5 */ /* 0x0009e40008010000 */
[----:B------:R4:W-:Y:S02]  /*8e00*/  UTMASTG.3D [UR8], [UR4] ;  /* 0x00000008040073b5 */ /* 0x0009e40008010000 */
[----:B----4-:R0:W-:Y:S02]  /*8e10*/  UTMACMDFLUSH ;  /* 0x00000000000079b7 */ /* 0x0101e40000000000 */
.L_x_109:
[----:B------:R-:W-:Y:S05]  /*8e20*/  BSYNC.RECONVERGENT B0 ;  /* 0x0000000000007941 */ /* 0x000fea0003800200 */
.L_x_108:
[----:B------:R-:W-:Y:S04]  /*8e30*/  BSSY.RECONVERGENT B0, `(.L_x_110) ;  /* 0x0000003000007945 */ /* 0x000fe80003800200 */
[----:B------:R-:W-:Y:S05]  /*8e40*/  @P0 BRA `(.L_x_111) ;  /* 0x0000000000040947 */ /* 0x000fea0003800000 */
[----:B------:R-:W-:Y:S04]  /*8e50*/  DEPBAR.LE SB0, 0x0 ;  /* 0x000080000000791a */ /* 0x000fe80000000000 */
.L_x_111:
[----:B------:R-:W-:Y:S05]  /*8e60*/  BSYNC.RECONVERGENT B0 ;  /* 0x0000000000007941 */ /* 0x000fea0003800200 */
.L_x_110:
[----:B------:R-:W-:Y:S01]  /*8e70*/  BAR.SYNC.DEFER_BLOCKING 0x1, 0x80 ;  /* 0x0042000000007b1d */ /* 0x000fe20000010000 */
[----:B------:R-:W-:Y:S01]  /*8e80*/  UIADD3 UR57, UPT, UPT, UR57, 0x1, URZ ;  /* 0x0000000139397890 */ /* 0x000fe2000fffe0ff */
[----:B------:R-:W-:Y:S03]  /*8e90*/  IADD3 R104, PT, PT, R104, 0x1, RZ ;  /* 0x0000000168687810 */ /* 0x000fe60007ffe0ff */
[----:B------:R-:W-:Y:S09]  /*8ea0*/  UISETP.NE.AND UP0, UPT, UR57, URZ, UPT ;  /* 0x000000ff3900728c */ /* 0x000ff2000bf05270 */
[----:B------:R-:W-:Y:S05]  /*8eb0*/  BRA.U !UP0, `(.L_x_112) ;  /* 0x0000000108287547 */ /* 0x000fea000b800000 */
[----:B------:R-:W-:Y:S01]  /*8ec0*/  ISETP.NE.AND P0, PT, R230, RZ, PT ;  /* 0x000000ffe600720c */ /* 0x000fe20003f05270 */
[----:B------:R-:W-:Y:S11]  /*8ed0*/  IMAD.U32 R0, RZ, RZ, UR42 ;  /* 0x0000002aff007e24 */ /* 0x000ff6000f8e00ff */
[----:B------:R-:W-:Y:S01]  /*8ee0*/  @!UPT UIADD3 URZ, UPT, UPT, URZ, URZ, URZ ;  /* 0x000000fffffff290 */ /* 0x000fe2000fffe0ff */
[C---:B------:R-:W-:Y:S01]  /*8ef0*/  @P0 LEA R3, R222.reuse, UR45, 0x3 ;  /* 0x0000002dde030c11 */ /* 0x040fe2000f8e18ff */
[----:B------:R-:W-:Y:S04]  /*8f00*/  VIADD R222, R222, 0x1 ;  /* 0x00000001dede7836 */ /* 0x000fe80000000000 */
[----:B------:R-:W-:Y:S05]  /*8f10*/  @P0 VIADD R3, R3, 0x40 ;  /* 0x0000004003030836 */ /* 0x000fea0000000000 */
[----:B------:R-:W-:Y:S04]  /*8f20*/  @P0 PRMT R0, R0, 0x654, R3 ;  /* 0x0000065400000816 */ /* 0x000fe80000000003 */
[----:B------:R1:W-:Y:S01]  /*8f30*/  @P0 SYNCS.ARRIVE.TRANS64.RED.A1T0 RZ, [R0+URZ], RZ ;  /* 0x000000ff00ff09a7 */ /* 0x0003e200081004ff */
[C---:B------:R-:W-:Y:S04]  /*8f40*/  ISETP.NE.AND P0, PT, R222.reuse, 0x2, PT ;  /* 0x00000002de00780c */ /* 0x040fe80003f05270 */
[----:B------:R-:W-:Y:S09]  /*8f50*/  SEL R222, R222, RZ, P0 ;  /* 0x000000ffdede7207 */ /* 0x000ff20000000000 */
.L_x_112:
[----:B------:R-:W-:Y:S01]  /*8f60*/  R2UR UR6, R229 ;  /* 0x00000000e50672ca */ /* 0x000fe200000e0000 */
[----:B------:R-:W-:Y:S01]  /*8f70*/  UISETP.NE.AND UP0, UPT, UR7, 0x2, UPT ;  /* 0x000000020700788c */ /* 0x000fe2000bf05270 */
[----:B------:R-:W-:Y:S02]  /*8f80*/  R2UR UR4, R219 ;  /* 0x00000000db0472ca */ /* 0x000fe400000e0000 */
[----:B------:R-:W-:Y:S01]  /*8f90*/  R2UR UR5, R218 ;  /* 0x00000000da0572ca */ /* 0x000fe200000e0000 */
[----:B------:R-:W-:Y:S01]  /*8fa0*/  USEL UR46, UR7, URZ, UP0 ;  /* 0x000000ff072e7287 */ /* 0x000fe20008000000 */
[----:B------:R-:W-:Y:S02]  /*8fb0*/  R2UR UR36, R227 ;  /* 0x00000000e32472ca */ /* 0x000fe400000e0000 */
[----:B------:R-:W-:Y:S02]  /*8fc0*/  ISETP.NE.AND P0, PT, R221, 0x2, PT ;  /* 0x00000002dd00780c */ /* 0x000fe40003f05270 */
[----:B------:R-:W-:Y:S02]  /*8fd0*/  ISETP.NE.AND P1, PT, R104, 0x4, PT ;  /* 0x000000046800780c */ /* 0x000fe40003f25270 */
[----:B-1----:R-:W-:Y:S01]  /*8fe0*/  SEL R0, RZ, 0x1, P0 ;  /* 0x00000001ff007807 */ /* 0x002fe20000000000 */
[----:B------:R-:W-:Y:S01]  /*8ff0*/  UISETP.NE.AND UP1, UPT, UR6, URZ, UPT ;  /* 0x000000ff0600728c */ /* 0x000fe2000bf25270 */
[----:B------:R-:W-:Y:S01]  /*9000*/  SEL R3, RZ, 0x1, P1 ;  /* 0x00000001ff037807 */ /* 0x000fe20000800000 */
[----:B------:R-:W-:Y:S01]  /*9010*/  UIADD3 UR47, UPT, UPT, UR38, UR4, URZ ;  /* 0x00000004262f7290 */ /* 0x000fe2000fffe0ff */
[----:B------:R-:W-:Y:S01]  /*9020*/  LOP3.LUT R223, R223, R0, RZ, 0x3c, !PT ;  /* 0x00000000dfdf7212 */ /* 0x000fe200078e3cff */
[----:B------:R-:W-:Y:S01]  /*9030*/  USEL UR4, URZ, 0x1, UP0 ;  /* 0x00000001ff047887 */ /* 0x000fe20008000000 */
[----:B------:R-:W-:Y:S01]  /*9040*/  LOP3.LUT R224, R224, R3, RZ, 0x3c, !PT ;  /* 0x00000003e0e07212 */ /* 0x000fe200078e3cff */
[----:B------:R-:W-:Y:S01]  /*9050*/  UIADD3 UR56, UPT, UPT, UR37, UR5, URZ ;  /* 0x0000000525387290 */ /* 0x000fe2000fffe0ff */
[----:B------:R-:W-:Y:S02]  /*9060*/  SEL R221, R221, RZ, P0 ;  /* 0x000000ffdddd7207 */ /* 0x000fe40000000000 */
[----:B------:R-:W-:Y:S02]  /*9070*/  SEL R104, R104, RZ, P1 ;  /* 0x000000ff68687207 */ /* 0x000fe40000800000 */
[----:B------:R-:W-:Y:S01]  /*9080*/  LOP3.LUT R225, R225, UR4, RZ, 0x3c, !PT ;  /* 0x00000004e1e17c12 */ /* 0x000fe2000f8e3cff */
[----:B------:R-:W-:Y:S06]  /*9090*/  BRA.U UP1, `(.L_x_113) ;  /* 0xffffffc101e07547 */ /* 0x000fec000b83ffff */
[----:B------:R-:W-:-:S13]  /*90a0*/  R2UR UR4, R220 ;  /* 0x00000000dc0472ca */ /* 0x000fda00000e0000 */
[----:B------:R-:W-:-:S09]  /*90b0*/  UISETP.NE.AND UP0, UPT, UR4, URZ, UPT ;  /* 0x000000ff0400728c */ /* 0x000fd2000bf05270 */
[----:B------:R-:W-:Y:S05]  /*90c0*/  BRA.U !UP0, `(.L_x_114) ;  /* 0x0000000108487547 */ /* 0x000fea000b800000 */
[----:B------:R-:W1:Y:S02]  /*90d0*/  LDCU.64 UR4, c[0x0][0x890] ;  /* 0x00011200ff0477ac */ /* 0x000e640008000a00 */
[----:B-1----:R-:W-:-:S04]  /*90e0*/  UISETP.NE.U32.AND UP0, UPT, UR4, URZ, UPT ;  /* 0x000000ff0400728c */ /* 0x002fc8000bf05070 */
[----:B------:R-:W-:-:S09]  /*90f0*/  UISETP.NE.AND.EX UP0, UPT, UR5, URZ, UPT, UP0 ;  /* 0x000000ff0500728c */ /* 0x000fd2000bf05300 */
[----:B------:R-:W-:Y:S05]  /*9100*/  BRA.U UP0, `(.L_x_115) ;  /* 0x00000001000c7547 */ /* 0x000fea000b800000 */
[----:B------:R-:W-:-:S13]  /*9110*/  FSETP.NEU.AND P0, PT, R107, RZ, PT ;  /* 0x000000ff6b00720b */ /* 0x000fda0003f0d000 */
[----:B------:R-:W-:Y:S05]  /*9120*/  @!P0 EXIT ;  /* 0x000000000000894d */ /* 0x000fea0003800000 */
[----:B------:R-:W-:Y:S05]  /*9130*/  BRA `(.L_x_114) ;  /* 0x00000000002c7947 */ /* 0x000fea0003800000 */
.L_x_115:
[----:B------:R-:W-:Y:S01]  /*9140*/  LOP3.LUT P0, RZ, R206, 0xff, RZ, 0xc0, !PT ;  /* 0x000000ffceff7812 */ /* 0x000fe2000780c0ff */
[----:B------:R-:W-:-:S12]  /*9150*/  BSSY.RECONVERGENT B0, `(.L_x_114) ;  /* 0x0000009000007945 */ /* 0x000fd80003800200 */
[----:B------:R-:W-:Y:S05]  /*9160*/  @P0 BRA `(.L_x_116) ;  /* 0x0000000000140947 */ /* 0x000fea0003800000 */
[----:B------:R-:W1:Y:S02]  /*9170*/  LDCU.64 UR4, c[0x0][0x888] ;  /* 0x00011100ff0477ac */ /* 0x000e640008000a00 */
[----:B-1----:R-:W-:-:S04]  /*9180*/  ISETP.NE.U32.AND P0, PT, RZ, UR4, PT ;  /* 0x00000004ff007c0c */ /* 0x002fc8000bf05070 */
[----:B------:R-:W-:-:S13]  /*9190*/  ISETP.NE.AND.EX P0, PT, RZ, UR5, PT, P0 ;  /* 0x00000005ff007c0c */ /* 0x000fda000bf05300 */
[----:B------:R-:W-:Y:S05]  /*91a0*/  @!P0 EXIT ;  /* 0x000000000000894d */ /* 0x000fea0003800000 */
[----:B------:R-:W-:Y:S05]  /*91b0*/  BRA `(.L_x_117) ;  /* 0x0000000000087947 */ /* 0x000fea0003800000 */
.L_x_116:
[----:B------:R-:W-:-:S13]  /*91c0*/  FSETP.NEU.AND P0, PT, R107, RZ, PT ;  /* 0x000000ff6b00720b */ /* 0x000fda0003f0d000 */
[----:B------:R-:W-:Y:S05]  /*91d0*/  @!P0 EXIT ;  /* 0x000000000000894d */ /* 0x000fea0003800000 */
.L_x_117:
[----:B------:R-:W-:Y:S05]  /*91e0*/  BSYNC.RECONVERGENT B0 ;  /* 0x0000000000007941 */ /* 0x000fea0003800200 */
.L_x_114:
[----:B------:R-:W-:-:S04]  /*91f0*/  DEPBAR.LE SB0, 0x0 ;  /* 0x000080000000791a */ /* 0x000fc80000000000 */
[----:B------:R-:W-:Y:S05]  /*9200*/  EXIT ;  /* 0x000000000000794d */ /* 0x000fea0003800000 */
.L_x_24:
[----:B---3--:R3:W4:Y:S02]  /*9210*/  SYNCS.PHASECHK.TRANS64.TRYWAIT P0, [R3+URZ+0xd0], R2 ;  /* 0x0000d002030075a7 */ /* 0x00872400080011ff */
[----:B----4-:R-:W-:Y:S05]  /*9220*/  @!P0 NANOSLEEP.SYNCS 0x989680 ;  /* 0x009896800000895d */ /* 0x010fea0003900000 */
[----:B------:R-:W4:Y:S02]  /*9230*/  @!P0 SYNCS.PHASECHK.TRANS64 P0, [R3+URZ+0xd0], R2 ;  /* 0x0000d002030085a7 */ /* 0x000f2400080010ff */
[----:B----4-:R-:W-:Y:S05]  /*9240*/  @!P0 BRA `(.L_x_24) ;  /* 0xfffffffc00f08947 */ /* 0x010fea000383ffff */
[----:B------:R-:W-:Y:S05]  /*9250*/  BRA `(.L_x_118) ;  /* 0xffffff84007c7947 */ /* 0x000fea000383ffff */
.L_x_27:
[----:B--2---:R-:W-:Y:S07]  /*9260*/  MOV R0, UR33 ;  /* 0x0000002100007c02 */ /* 0x004fee0008000f00 */
.L_x_119:
[----:B--2---:R2:W3:Y:S02]  /*9270*/  SYNCS.PHASECHK.TRANS64.TRYWAIT P0, [R0+URZ+0x18], R3 ;  /* 0x00001803000075a7 */ /* 0x0044e400080011ff */
[----:B---3--:R-:W-:Y:S05]  /*9280*/  @!P0 NANOSLEEP.SYNCS 0x989680 ;  /* 0x009896800000895d */ /* 0x008fea0003900000 */
[----:B------:R-:W3:Y:S02]  /*9290*/  @!P0 SYNCS.PHASECHK.TRANS64 P0, [R0+URZ+0x18], R3 ;  /* 0x00001803000085a7 */ /* 0x000ee400080010ff */
[----:B---3--:R-:W-:Y:S05]  /*92a0*/  @!P0 BRA `(.L_x_119) ;  /* 0xfffffffc00f08947 */ /* 0x008fea000383ffff */
[----:B------:R-:W-:Y:S05]  /*92b0*/  BRA `(.L_x_26) ;  /* 0xffffff8400c47947 */ /* 0x000fea000383ffff */
.L_x_34:
[----:B-1----:R-:W-:Y:S07]  /*92c0*/  MOV R0, UR33 ;  /* 0x0000002100007c02 */ /* 0x002fee0008000f00 */
.L_x_120:
[----:B-1----:R1:W2:Y:S02]  /*92d0*/  SYNCS.PHASECHK.TRANS64.TRYWAIT P0, [R0+URZ+0x18], R3 ;  /* 0x00001803000075a7 */ /* 0x0022a400080011ff */
[----:B--2---:R-:W-:Y:S05]  /*92e0*/  @!P0 NANOSLEEP.SYNCS 0x989680 ;  /* 0x009896800000895d */ /* 0x004fea0003900000 */
[----:B------:R-:W2:Y:S02]  /*92f0*/  @!P0 SYNCS.PHASECHK.TRANS64 P0, [R0+URZ+0x18], R3 ;  /* 0x00001803000085a7 */ /* 0x000ea400080010ff */
[----:B--2---:R-:W-:Y:S05]  /*9300*/  @!P0 BRA `(.L_x_120) ;  /* 0xfffffffc00f08947 */ /* 0x004fea000383ffff */
[----:B------:R-:W-:Y:S05]  /*9310*/  BRA `(.L_x_33) ;  /* 0xffffff8800b47947 */ /* 0x000fea000383ffff */
.L_x_39:
[----:B-1----:R1:W2:Y:S02]  /*9320*/  SYNCS.PHASECHK.TRANS64.TRYWAIT P0, [R3+URZ+0x60], R0 ;  /* 0x00006000030075a7 */ /* 0x0022a400080011ff */
[----:B--2---:R-:W-:Y:S05]  /*9330*/  @!P0 NANOSLEEP.SYNCS 0x989680 ;  /* 0x009896800000895d */ /* 0x004fea0003900000 */
[----:B------:R-:W2:Y:S02]  /*9340*/  @!P0 SYNCS.PHASECHK.TRANS64 P0, [R3+URZ+0x60], R0 ;  /* 0x00006000030085a7 */ /* 0x000ea400080010ff */
[----:B--2---:R-:W-:Y:S05]  /*9350*/  @!P0 BRA `(.L_x_39) ;  /* 0xfffffffc00f08947 */ /* 0x004fea000383ffff */
[----:B------:R-:W-:Y:S05]  /*9360*/  BRA `(.L_x_121) ;  /* 0xffffff8c00847947 */ /* 0x000fea000383ffff */
.L_x_43:
[----:B-1----:R-:W-:-:S07]  /*9370*/  MOV R0, UR4 ;  /* 0x0000000400007c02 */ /* 0x002fce0008000f00 */
.L_x_122:
[----:B-1----:R1:W2:Y:S02]  /*9380*/  SYNCS.PHASECHK.TRANS64.TRYWAIT P0, [R0+URZ], R3 ;  /* 0x00000003000075a7 */ /* 0x0022a400080011ff */
[----:B--2---:R-:W-:Y:S05]  /*9390*/  @!P0 NANOSLEEP.SYNCS 0x989680 ;  /* 0x009896800000895d */ /* 0x004fea0003900000 */
[----:B------:R-:W2:Y:S02]  /*93a0*/  @!P0 SYNCS.PHASECHK.TRANS64 P0, [R0+URZ], R3 ;  /* 0x00000003000085a7 */ /* 0x000ea400080010ff */
[----:B--2---:R-:W-:Y:S05]  /*93b0*/  @!P0 BRA `(.L_x_122) ;  /* 0xfffffffc00f08947 */ /* 0x004fea000383ffff */
[----:B------:R-:W-:Y:S05]  /*93c0*/  BRA `(.L_x_123) ;  /* 0xffffff9400307947 */ /* 0x000fea000383ffff */
.L_x_44:
[----:B------:R-:W-:-:S07]  /*93d0*/  MOV R0, UR5 ;  /* 0x0000000500007c02 */ /* 0x000fce0008000f00 */
.L_x_124:
[----:B-1----:R1:W2:Y:S02]  /*93e0*/  SYNCS.PHASECHK.TRANS64.TRYWAIT P0, [R0+URZ], R3 ;  /* 0x00000003000075a7 */ /* 0x0022a400080011ff */
[----:B--2---:R-:W-:Y:S05]  /*93f0*/  @!P0 NANOSLEEP.SYNCS 0x989680 ;  /* 0x009896800000895d */ /* 0x004fea0003900000 */
[----:B------:R-:W2:Y:S02]  /*9400*/  @!P0 SYNCS.PHASECHK.TRANS64 P0, [R0+URZ], R3 ;  /* 0x00000003000085a7 */ /* 0x000ea400080010ff */
[----:B--2---:R-:W-:Y:S05]  /*9410*/  @!P0 BRA `(.L_x_124) ;  /* 0xfffffffc00f08947 */ /* 0x004fea000383ffff */
[----:B------:R-:W-:Y:S05]  /*9420*/  BRA `(.L_x_125) ;  /* 0xffffff94003c7947 */ /* 0x000fea000383ffff */
.L_x_47:
[----:B--2---:R2:W3:Y:S02]  /*9430*/  SYNCS.PHASECHK.TRANS64.TRYWAIT P0, [R2+URZ+0xc0], R5 ;  /* 0x0000c005020075a7 */ /* 0x0044e400080011ff */
[----:B---3--:R-:W-:Y:S05]  /*9440*/  @!P0 NANOSLEEP.SYNCS 0x989680 ;  /* 0x009896800000895d */ /* 0x008fea0003900000 */
[----:B------:R-:W3:Y:S02]  /*9450*/  @!P0 SYNCS.PHASECHK.TRANS64 P0, [R2+URZ+0xc0], R5 ;  /* 0x0000c005020085a7 */ /* 0x000ee400080010ff */
[----:B---3--:R-:W-:Y:S05]  /*9460*/  @!P0 BRA `(.L_x_47) ;  /* 0xfffffffc00f08947 */ /* 0x008fea000383ffff */
[----:B------:R-:W-:Y:S05]  /*9470*/  BRA `(.L_x_126) ;  /* 0xffffff9400987947 */ /* 0x000fea000383ffff */
.L_x_48:
[----:B------:R-:W-:-:S07]  /*9480*/  MOV R2, UR4 ;  /* 0x0000000400027c02 */ /* 0x000fce0008000f00 */
.L_x_127:
[----:B--2---:R2:W3:Y:S02]  /*9490*/  SYNCS.PHASECHK.TRANS64.TRYWAIT P0, [R2+URZ+0x70], R5 ;  /* 0x00007005020075a7 */ /* 0x0044e400080011ff */
[----:B---3--:R-:W-:Y:S05]  /*94a0*/  @!P0 NANOSLEEP.SYNCS 0x989680 ;  /* 0x009896800000895d */ /* 0x008fea0003900000 */
[----:B------:R-:W3:Y:S02]  /*94b0*/  @!P0 SYNCS.PHASECHK.TRANS64 P0, [R2+URZ+0x70], R5 ;  /* 0x00007005020085a7 */ /* 0x000ee400080010ff */
[----:B---3--:R-:W-:Y:S05]  /*94c0*/  @!P0 BRA `(.L_x_127) ;  /* 0xfffffffc00f08947 */ /* 0x008fea000383ffff */
[----:B------:R-:W-:Y:S05]  /*94d0*/  BRA `(.L_x_128) ;  /* 0xffffff9400a87947 */ /* 0x000fea000383ffff */
.L_x_49:
[----:B--2---:R2:W3:Y:S02]  /*94e0*/  SYNCS.PHASECHK.TRANS64.TRYWAIT P1, [R2+URZ+0x60], R5 ;  /* 0x00006005020075a7 */ /* 0x0044e400080211ff */
[----:B---3--:R-:W-:Y:S05]  /*94f0*/  @!P1 NANOSLEEP.SYNCS 0x989680 ;  /* 0x009896800000995d */ /* 0x008fea0003900000 */
[----:B------:R-:W3:Y:S02]  /*9500*/  @!P1 SYNCS.PHASECHK.TRANS64 P1, [R2+URZ+0x60], R5 ;  /* 0x00006005020095a7 */ /* 0x000ee400080210ff */
[----:B---3--:R-:W-:Y:S05]  /*9510*/  @!P1 BRA `(.L_x_49) ;  /* 0xfffffffc00f09947 */ /* 0x008fea000383ffff */
[----:B------:R-:W-:Y:S05]  /*9520*/  BRA `(.L_x_129) ;  /* 0xffffff9400d87947 */ /* 0x000fea000383ffff */
.L_x_52:
[----:B------:R-:W-:-:S07]  /*9530*/  MOV R0, UR4 ;  /* 0x0000000400007c02 */ /* 0x000fce0008000f00 */
.L_x_130:
[----:B--2---:R2:W3:Y:S02]  /*9540*/  SYNCS.PHASECHK.TRANS64.TRYWAIT P0, [R0+URZ+0x70], R3 ;  /* 0x00007003000075a7 */ /* 0x0044e400080011ff */
[----:B---3--:R-:W-:Y:S05]  /*9550*/  @!P0 NANOSLEEP.SYNCS 0x989680 ;  /* 0x009896800000895d */ /* 0x008fea0003900000 */
[----:B------:R-:W3:Y:S02]  /*9560*/  @!P0 SYNCS.PHASECHK.TRANS64 P0, [R0+URZ+0x70], R3 ;  /* 0x00007003000085a7 */ /* 0x000ee400080010ff */
[----:B---3--:R-:W-:Y:S05]  /*9570*/  @!P0 BRA `(.L_x_130) ;  /* 0xfffffffc00f08947 */ /* 0x008fea000383ffff */
[----:B------:R-:W-:Y:S05]  /*9580*/  BRA `(.L_x_51) ;  /* 0xffffff98002c7947 */ /* 0x000fea000383ffff */
.L_x_59:
[----:B-1----:R1:W2:Y:S02]  /*9590*/  SYNCS.PHASECHK.TRANS64.TRYWAIT P1, [R0+URZ+0x60], R5 ;  /* 0x00006005000075a7 */ /* 0x0022a400080211ff */
[----:B--2---:R-:W-:Y:S05]  /*95a0*/  @!P1 NANOSLEEP.SYNCS 0x989680 ;  /* 0x009896800000995d */ /* 0x004fea0003900000 */
[----:B------:R-:W2:Y:S02]  /*95b0*/  @!P1 SYNCS.PHASECHK.TRANS64 P1, [R0+URZ+0x60], R5 ;  /* 0x00006005000095a7 */ /* 0x000ea400080210ff */
[----:B--2---:R-:W-:Y:S05]  /*95c0*/  @!P1 BRA `(.L_x_59) ;  /* 0xfffffffc00f09947 */ /* 0x004fea000383ffff */
[----:B------:R-:W-:Y:S05]  /*95d0*/  BRA `(.L_x_131) ;  /* 0xffffff9c00c07947 */ /* 0x000fea000383ffff */
.L_x_60:
[----:B------:R-:W-:-:S07]  /*95e0*/  MOV R3, UR47 ;  /* 0x0000002f00037c02 */ /* 0x000fce0008000f00 */
.L_x_132:
[----:B-1----:R1:W2:Y:S02]  /*95f0*/  SYNCS.PHASECHK.TRANS64.TRYWAIT P0, [R3+URZ+0xa0], R0 ;  /* 0x0000a000030075a7 */ /* 0x0022a400080011ff */
[----:B--2---:R-:W-:Y:S05]  /*9600*/  @!P0 NANOSLEEP.SYNCS 0x989680 ;  /* 0x009896800000895d */ /* 0x004fea0003900000 */
[----:B------:R-:W2:Y:S02]  /*9610*/  @!P0 SYNCS.PHASECHK.TRANS64 P0, [R3+URZ+0xa0], R0 ;  /* 0x0000a000030085a7 */ /* 0x000ea400080010ff */
[----:B--2---:R-:W-:Y:S05]  /*9620*/  @!P0 BRA `(.L_x_132) ;  /* 0xfffffffc00f08947 */ /* 0x004fea000383ffff */
[----:B------:R-:W-:Y:S05]  /*9630*/  BRA `(.L_x_133) ;  /* 0xffffffa0000c7947 */ /* 0x000fea000383ffff */
.L_x_63:
[----:B------:R-:W-:Y:S07]  /*9640*/  MOV R0, UR7 ;  /* 0x0000000700007c02 */ /* 0x000fee0008000f00 */
.L_x_134:
[----:B-1----:R1:W2:Y:S02]  /*9650*/  SYNCS.PHASECHK.TRANS64.TRYWAIT P0, [R0+URZ], R3 ;  /* 0x00000003000075a7 */ /* 0x0022a400080011ff */
[----:B--2---:R-:W-:Y:S05]  /*9660*/  @!P0 NANOSLEEP.SYNCS 0x989680 ;  /* 0x009896800000895d */ /* 0x004fea0003900000 */
[----:B------:R-:W2:Y:S02]  /*9670*/  @!P0 SYNCS.PHASECHK.TRANS64 P0, [R0+URZ], R3 ;  /* 0x00000003000085a7 */ /* 0x000ea400080010ff */
[----:B--2---:R-:W-:Y:S05]  /*9680*/  @!P0 BRA `(.L_x_134) ;  /* 0xfffffffc00f08947 */ /* 0x004fea000383ffff */
[----:B------:R-:W-:Y:S05]  /*9690*/  BRA `(.L_x_62) ;  /* 0xffffffa000287947 */ /* 0x000fea000383ffff */
.L_x_66:
[----:B------:R-:W-:-:S07]  /*96a0*/  MOV R0, UR4 ;  /* 0x0000000400007c02 */ /* 0x000fce0008000f00 */
.L_x_135:
[----:B--2---:R2:W4:Y:S02]  /*96b0*/  SYNCS.PHASECHK.TRANS64.TRYWAIT P0, [R0+URZ], R3 ;  /* 0x00000003000075a7 */ /* 0x00452400080011ff */
[----:B----4-:R-:W-:Y:S05]  /*96c0*/  @!P0 NANOSLEEP.SYNCS 0x989680 ;  /* 0x009896800000895d */ /* 0x010fea0003900000 */
[----:B------:R-:W4:Y:S02]  /*96d0*/  @!P0 SYNCS.PHASECHK.TRANS64 P0, [R0+URZ], R3 ;  /* 0x00000003000085a7 */ /* 0x000f2400080010ff */
[----:B----4-:R-:W-:Y:S05]  /*96e0*/  @!P0 BRA `(.L_x_135) ;  /* 0xfffffffc00f08947 */ /* 0x010fea000383ffff */
[----:B------:R-:W-:Y:S05]  /*96f0*/  BRA `(.L_x_136) ;  /* 0xffffffa400547947 */ /* 0x000fea000383ffff */
.L_x_67:
[----:B------:R-:W-:-:S07]  /*9700*/  MOV R0, UR5 ;  /* 0x0000000500007c02 */ /* 0x000fce0008000f00 */
.L_x_137:
[----:B-1----:R1:W2:Y:S02]  /*9710*/  SYNCS.PHASECHK.TRANS64.TRYWAIT P0, [R0+URZ], R3 ;  /* 0x00000003000075a7 */ /* 0x0022a400080011ff */
[----:B--2---:R-:W-:Y:S05]  /*9720*/  @!P0 NANOSLEEP.SYNCS 0x989680 ;  /* 0x009896800000895d */ /* 0x004fea0003900000 */
[----:B------:R-:W2:Y:S02]  /*9730*/  @!P0 SYNCS.PHASECHK.TRANS64 P0, [R0+URZ], R3 ;  /* 0x00000003000085a7 */ /* 0x000ea400080010ff */
[----:B--2---:R-:W-:Y:S05]  /*9740*/  @!P0 BRA `(.L_x_137) ;  /* 0xfffffffc00f08947 */ /* 0x004fea000383ffff */
[----:B------:R-:W-:Y:S05]  /*9750*/  BRA `(.L_x_138) ;  /* 0xffffffa400607947 */ /* 0x000fea000383ffff */
.L_x_68:
[----:B------:R-:W-:-:S07]  /*9760*/  MOV R0, UR5 ;  /* 0x0000000500007c02 */ /* 0x000fce0008000f00 */
.L_x_139:
[----:B-1----:R1:W2:Y:S02]  /*9770*/  SYNCS.PHASECHK.TRANS64.TRYWAIT P0, [R0+URZ], R3 ;  /* 0x00000003000075a7 */ /* 0x0022a400080011ff */
[----:B--2---:R-:W-:Y:S05]  /*9780*/  @!P0 NANOSLEEP.SYNCS 0x989680 ;  /* 0x009896800000895d */ /* 0x004fea0003900000 */
[----:B------:R-:W2:Y:S02]  /*9790*/  @!P0 SYNCS.PHASECHK.TRANS64 P0, [R0+URZ], R3 ;  /* 0x00000003000085a7 */ /* 0x000ea400080010ff */
[----:B--2---:R-:W-:Y:S05]  /*97a0*/  @!P0 BRA `(.L_x_139) ;  /* 0xfffffffc00f08947 */ /* 0x004fea000383ffff */
[----:B------:R-:W-:Y:S05]  /*97b0*/  BRA `(.L_x_140) ;  /* 0xffffffa4006c7947 */ /* 0x000fea000383ffff */
.L_x_69:
[----:B------:R-:W-:-:S07]  /*97c0*/  MOV R0, UR4 ;  /* 0x0000000400007c02 */ /* 0x000fce0008000f00 */
.L_x_141:
[----:B-1----:R1:W2:Y:S02]  /*97d0*/  SYNCS.PHASECHK.TRANS64.TRYWAIT P0, [R0+URZ], R3 ;  /* 0x00000003000075a7 */ /* 0x0022a400080011ff */
[----:B--2---:R-:W-:Y:S05]  /*97e0*/  @!P0 NANOSLEEP.SYNCS 0x989680 ;  /* 0x009896800000895d */ /* 0x004fea0003900000 */
[----:B------:R-:W2:Y:S02]  /*97f0*/  @!P0 SYNCS.PHASECHK.TRANS64 P0, [R0+URZ], R3 ;  /* 0x00000003000085a7 */ /* 0x000ea400080010ff */
[----:B--2---:R-:W-:Y:S05]  /*9800*/  @!P0 BRA `(.L_x_141) ;  /* 0xfffffffc00f08947 */ /* 0x004fea000383ffff */
[----:B------:R-:W-:Y:S05]  /*9810*/  BRA `(.L_x_142) ;  /* 0xffffffa400787947 */ /* 0x000fea000383ffff */
.L_x_74:
[----:B--2---:R2:W3:Y:S02]  /*9820*/  SYNCS.PHASECHK.TRANS64.TRYWAIT P0, [R3+URZ+0x60], R0 ;  /* 0x00006000030075a7 */ /* 0x0044e400080011ff */
[----:B---3--:R-:W-:Y:S05]  /*9830*/  @!P0 NANOSLEEP.SYNCS 0x989680 ;  /* 0x009896800000895d */ /* 0x008fea0003900000 */
[----:B------:R-:W3:Y:S02]  /*9840*/  @!P0 SYNCS.PHASECHK.TRANS64 P0, [R3+URZ+0x60], R0 ;  /* 0x00006000030085a7 */ /* 0x000ee400080010ff */
[----:B---3--:R-:W-:Y:S05]  /*9850*/  @!P0 BRA `(.L_x_74) ;  /* 0xfffffffc00f08947 */ /* 0x008fea000383ffff */
[----:B------:R-:W-:Y:S05]  /*9860*/  BRA `(.L_x_143) ;  /* 0xffffffa8009c7947 */ /* 0x000fea000383ffff */
.L_x_77:
[----:B------:R-:W-:Y:S07]  /*9870*/  MOV R0, UR6 ;  /* 0x0000000600007c02 */ /* 0x000fee0008000f00 */
.L_x_144:
[----:B--2---:R2:W3:Y:S02]  /*9880*/  SYNCS.PHASECHK.TRANS64.TRYWAIT P1, [R0+URZ+0x58], R3 ;  /* 0x00005803000075a7 */ /* 0x0044e400080211ff */
[----:B---3--:R-:W-:Y:S05]  /*9890*/  @!P1 NANOSLEEP.SYNCS 0x989680 ;  /* 0x009896800000995d */ /* 0x008fea0003900000 */
[----:B------:R-:W3:Y:S02]  /*98a0*/  @!P1 SYNCS.PHASECHK.TRANS64 P1, [R0+URZ+0x58], R3 ;  /* 0x00005803000095a7 */ /* 0x000ee400080210ff */
[----:B---3--:R-:W-:Y:S05]  /*98b0*/  @!P1 BRA `(.L_x_144) ;  /* 0xfffffffc00f09947 */ /* 0x008fea000383ffff */
[----:B------:R-:W-:Y:S05]  /*98c0*/  BRA `(.L_x_76) ;  /* 0xffffffb0000c7947 */ /* 0x000fea000383ffff */
.L_x_80:
[----:B------:R-:W-:Y:S07]  /*98d0*/  MOV R3, UR7 ;  /* 0x0000000700037c02 */ /* 0x000fee0008000f00 */
.L_x_145:
[----:B--2---:R2:W3:Y:S02]  /*98e0*/  SYNCS.PHASECHK.TRANS64.TRYWAIT P2, [R3+URZ+0x40], R0 ;  /* 0x00004000030075a7 */ /* 0x0044e400080411ff */
[----:B---3--:R-:W-:Y:S05]  /*98f0*/  @!P2 NANOSLEEP.SYNCS 0x989680 ;  /* 0x009896800000a95d */ /* 0x008fea0003900000 */
[----:B------:R-:W3:Y:S02]  /*9900*/  @!P2 SYNCS.PHASECHK.TRANS64 P2, [R3+URZ+0x40], R0 ;  /* 0x000040000300a5a7 */ /* 0x000ee400080410ff */
[----:B---3--:R-:W-:Y:S05]  /*9910*/  @!P2 BRA `(.L_x_145) ;  /* 0xfffffffc00f0a947 */ /* 0x008fea000383ffff */
[----:B------:R-:W-:Y:S05]  /*9920*/  BRA `(.L_x_146) ;  /* 0xffffffb000687947 */ /* 0x000fea000383ffff */
.L_x_82:
[----:B------:R-:W-:-:S07]  /*9930*/  MOV R0, UR4 ;  /* 0x0000000400007c02 */ /* 0x000fce0008000f00 */
.L_x_147:
[----:B---3--:R3:W4:Y:S02]  /*9940*/  SYNCS.PHASECHK.TRANS64.TRYWAIT P0, [R0+URZ], R3 ;  /* 0x00000003000075a7 */ /* 0x00872400080011ff */
[----:B----4-:R-:W-:Y:S05]  /*9950*/  @!P0 NANOSLEEP.SYNCS 0x989680 ;  /* 0x009896800000895d */ /* 0x010fea0003900000 */
[----:B------:R-:W4:Y:S02]  /*9960*/  @!P0 SYNCS.PHASECHK.TRANS64 P0, [R0+URZ], R3 ;  /* 0x00000003000085a7 */ /* 0x000f2400080010ff */
[----:B----4-:R-:W-:Y:S05]  /*9970*/  @!P0 BRA `(.L_x_147) ;  /* 0xfffffffc00f08947 */ /* 0x010fea000383ffff */
[----:B------:R-:W-:Y:S05]  /*9980*/  BRA `(.L_x_148) ;  /* 0xffffffb400c07947 */ /* 0x000fea000383ffff */
.L_x_84:
[----:B---3--:R3:W4:Y:S02]  /*9990*/  SYNCS.PHASECHK.TRANS64.TRYWAIT P0, [R0+URZ+0x60], R3 ;  /* 0x00006003000075a7 */ /* 0x00872400080011ff */
[----:B----4-:R-:W-:Y:S05]  /*99a0*/  @!P0 NANOSLEEP.SYNCS 0x989680 ;  /* 0x009896800000895d */ /* 0x010fea0003900000 */
[----:B------:R-:W4:Y:S02]  /*99b0*/  @!P0 SYNCS.PHASECHK.TRANS64 P0, [R0+URZ+0x60], R3 ;  /* 0x00006003000085a7 */ /* 0x000f2400080010ff */
[----:B----4-:R-:W-:Y:S05]  /*99c0*/  @!P0 BRA `(.L_x_84) ;  /* 0xfffffffc00f08947 */ /* 0x010fea000383ffff */
[----:B------:R-:W-:Y:S05]  /*99d0*/  BRA `(.L_x_149) ;  /* 0xffffffb800a47947 */ /* 0x000fea000383ffff */
.L_x_94:
[----:B-1----:R1:W2:Y:S02]  /*99e0*/  SYNCS.PHASECHK.TRANS64.TRYWAIT P0, [R0+URZ+0x30], R3 ;  /* 0x00003003000075a7 */ /* 0x0022a400080011ff */
[----:B--2---:R-:W-:Y:S05]  /*99f0*/  @!P0 NANOSLEEP.SYNCS 0x989680 ;  /* 0x009896800000895d */ /* 0x004fea0003900000 */
[----:B------:R-:W2:Y:S02]  /*9a00*/  @!P0 SYNCS.PHASECHK.TRANS64 P0, [R0+URZ+0x30], R3 ;  /* 0x00003003000085a7 */ /* 0x000ea400080010ff */
[----:B--2---:R-:W-:Y:S05]  /*9a10*/  @!P0 BRA `(.L_x_94) ;  /* 0xfffffffc00f08947 */ /* 0x004fea000383ffff */
[----:B------:R-:W-:Y:S05]  /*9a20*/  BRA `(.L_x_93) ;  /* 0xffffffc800207947 */ /* 0x000fea000383ffff */
.L_x_96:
[----:B-1----:R1:W2:Y:S02]  /*9a30*/  SYNCS.PHASECHK.TRANS64.TRYWAIT P1, [R165+URZ+0x80], R4 ;  /* 0x00008004a50075a7 */ /* 0x0022a400080211ff */
[----:B--2---:R-:W-:Y:S05]  /*9a40*/  @!P1 NANOSLEEP.SYNCS 0x989680 ;  /* 0x009896800000995d */ /* 0x004fea0003900000 */
[----:B------:R-:W2:Y:S02]  /*9a50*/  @!P1 SYNCS.PHASECHK.TRANS64 P1, [R165+URZ+0x80], R4 ;  /* 0x00008004a50095a7 */ /* 0x000ea400080210ff */
[----:B--2---:R-:W-:Y:S05]  /*9a60*/  @!P1 BRA `(.L_x_96) ;  /* 0xfffffffc00f09947 */ /* 0x004fea000383ffff */
[----:B------:R-:W-:Y:S05]  /*9a70*/  BRA `(.L_x_95) ;  /* 0xffffffc800d87947 */ /* 0x000fea000383ffff */
        .weak           $__internal_0_$__cuda_sm10x_tcgen05_guardrail_trap_col_being_dealloced_not_returned_by_alloc
        .type           $__internal_0_$__cuda_sm10x_tcgen05_guardrail_trap_col_being_dealloced_not_returned_by_alloc,@function
        .size           $__internal_0_$__cuda_sm10x_tcgen05_guardrail_trap_col_being_dealloced_not_returned_by_alloc,($__internal_1_$__cuda_sm10x_tcgen05_guardrail_trap_phase_invalid_during_alloc - $__internal_0_$__cuda_sm10x_tcgen05_guardrail_trap_col_being_dealloced_not_returned_by_alloc)
$__internal_0_$__cuda_sm10x_tcgen05_guardrail_trap_col_being_dealloced_not_returned_by_alloc:
[----:B------:R-:W-:Y:S05]  /*9a80*/  BPT.TRAP 0x1 ;  /* 0x000000040000795c */ /* 0x000fea0000300000 */
[----:B------:R-:W-:-:S04]  /*9a90*/  HFMA2 R3, -RZ, RZ, 0, 0 ;  /* 0x00000000ff037431 */ /* 0x000fc800000001ff */
[----:B------:R-:W-:Y:S05]  /*9aa0*/  RET.REL.NODEC R2 `(_ZN7cutlass13device_kernelINS_4gemm6kernel13GemmUniversalIN4cute5tupleIJiiiiEEENS1_10collective13CollectiveMmaINS1_35MainloopSm100TmaUmmaWarpSpecializedILi3ELi2ELi4ENS5_IJNS4_1CILi2EEENSA_ILi1EEESC_EEEEENS5_IJNSA_ILi64EEENSA_ILi176EEENSA_ILi128EEEEEENS_10bfloat16_tENS5_IJlSC_lEEESJ_SK_NS4_8TiledMMAINS4_8MMA_AtomIJNS4_20SM100_MMA_F16BF16_SSISJ_SJ_fLi64ELi176ELNS4_4UMMA5MajorE0ELSP_0ELNSO_7ScaleInE0ELSQ_0EEEEEENS4_6LayoutINS5_IJSC_SC_SC_EEENS5_IJNSA_ILi0EEESV_SV_EEEEENS5_IJNS4_10UnderscoreESY_SY_EEEEENS4_13SM90_TMA_LOADENS4_14ComposedLayoutINS4_7SwizzleILi3ELi4ELi3EEENS4_18smem_ptr_flag_bitsILi16EEENST_INS5_IJNSA_ILi8EEESF_EEENS5_IJSF_SC_EEEEEEEvNS4_8identityENS4_23SM90_TMA_LOAD_MULTICASTES1B_vS1C_EENS_8epilogue10collective18CollectiveEpilogueINS1F_23Sm100TmaWarpSpecializedILi2ELi1ELi88ELb1ELb0EEEJSI_NS5_IJNST_ISF_SC_EENST_ISG_SC_EEEEESJ_SK_SJ_SK_NS1F_6fusion15FusionCallbacksIS1J_NS1N_17LinearCombinationISJ_fSJ_fLNS_15FloatRoundStyleE2EEESI_S1M_JEEENS4_5SM1004TMEM4LOAD26SM100_TMEM_LOAD_16dp256b2xES11_NS12_INS13_ILi1ELi4ELi3EEES16_NST_INS5_IJS17_NSA_ILi16EEEEEENS5_IJS1Y_SC_EEEEEEENS4_17SM75_U32x4_LDSM_NENS4_14SM90_TMA_STOREES22_NS4_17SM90_U32x4_STSM_NENS4_39AutoVectorizingCopyWithAssumedAlignmentILi128EEEEEEvvEEEEvNT_6ParamsE) ;  /* 0xffffff6402547950 */ /* 0x000fea0003c3ffff */
        .weak           $__internal_1_$__cuda_sm10x_tcgen05_guardrail_trap_phase_invalid_during_alloc
        .type           $__internal_1_$__cuda_sm10x_tcgen05_guardrail_trap_phase_invalid_during_alloc,@function
        .size           $__internal_1_$__cuda_sm10x_tcgen05_guardrail_trap_phase_invalid_during_alloc,($__internal_2_$__cuda_sm10x_tcgen05_guardrail_trap_unallocated_columns_being_dealloced - $__internal_1_$__cuda_sm10x_tcgen05_guardrail_trap_phase_invalid_during_alloc)
$__internal_1_$__cuda_sm10x_tcgen05_guardrail_trap_phase_invalid_during_alloc:
[----:B------:R-:W-:Y:S05]  /*9ab0*/  BPT.TRAP 0x1 ;  /* 0x000000040000795c */ /* 0x000fea0000300000 */
[----:B------:R-:W-:-:S04]  /*9ac0*/  MOV R5, 0x0 ;  /* 0x0000000000057802 */ /* 0x000fc80000000f00 */
[----:B------:R-:W-:Y:S05]  /*9ad0*/  RET.REL.NODEC R4 `(_ZN7cutlass13device_kernelINS_4gemm6kernel13GemmUniversalIN4cute5tupleIJiiiiEEENS1_10collective13CollectiveMmaINS1_35MainloopSm100TmaUmmaWarpSpecializedILi3ELi2ELi4ENS5_IJNS4_1CILi2EEENSA_ILi1EEESC_EEEEENS5_IJNSA_ILi64EEENSA_ILi176EEENSA_ILi128EEEEEENS_10bfloat16_tENS5_IJlSC_lEEESJ_SK_NS4_8TiledMMAINS4_8MMA_AtomIJNS4_20SM100_MMA_F16BF16_SSISJ_SJ_fLi64ELi176ELNS4_4UMMA5MajorE0ELSP_0ELNSO_7ScaleInE0ELSQ_0EEEEEENS4_6LayoutINS5_IJSC_SC_SC_EEENS5_IJNSA_ILi0EEESV_SV_EEEEENS5_IJNS4_10UnderscoreESY_SY_EEEEENS4_13SM90_TMA_LOADENS4_14ComposedLayoutINS4_7SwizzleILi3ELi4ELi3EEENS4_18smem_ptr_flag_bitsILi16EEENST_INS5_IJNSA_ILi8EEESF_EEENS5_IJSF_SC_EEEEEEEvNS4_8identityENS4_23SM90_TMA_LOAD_MULTICASTES1B_vS1C_EENS_8epilogue10collective18CollectiveEpilogueINS1F_23Sm100TmaWarpSpecializedILi2ELi1ELi88ELb1ELb0EEEJSI_NS5_IJNST_ISF_SC_EENST_ISG_SC_EEEEESJ_SK_SJ_SK_NS1F_6fusion15FusionCallbacksIS1J_NS1N_17LinearCombinationISJ_fSJ_fLNS_15FloatRoundStyleE2EEESI_S1M_JEEENS4_5SM1004TMEM4LOAD26SM100_TMEM_LOAD_16dp256b2xES11_NS12_INS13_ILi1ELi4ELi3EEES16_NST_INS5_IJS17_NSA_ILi16EEEEEENS5_IJS1Y_SC_EEEEEEENS4_17SM75_U32x4_LDSM_NENS4_14SM90_TMA_STOREES22_NS4_17SM90_U32x4_STSM_NENS4_39AutoVectorizingCopyWithAssumedAlignmentILi128EEEEEEvvEEEEvNT_6ParamsE) ;  /* 0xffffff6404487950 */ /* 0x000fea0003c3ffff */
        .weak           $__internal_2_$__cuda_sm10x_tcgen05_guardrail_trap_unallocated_columns_being_dealloced
        .type           $__internal_2_$__cuda_sm10x_tcgen05_guardrail_trap_unallocated_columns_being_dealloced,@function
        .size           $__internal_2_$__cuda_sm10x_tcgen05_guardrail_trap_unallocated_columns_being_dealloced,(.L_x_151 - $__internal_2_$__cuda_sm10x_tcgen05_guardrail_trap_unallocated_columns_being_dealloced)
$__internal_2_$__cuda_sm10x_tcgen05_guardrail_trap_unallocated_columns_being_dealloced:
[----:B------:R-:W-:Y:S05]  /*9ae0*/  BPT.TRAP 0x1 ;  /* 0x000000040000795c */ /* 0x000fea0000300000 */
[----:B------:R-:W-:-:S04]  /*9af0*/  HFMA2 R3, -RZ, RZ, 0, 0 ;  /* 0x00000000ff037431 */ /* 0x000fc800000001ff */
[----:B------:R-:W-:Y:S05]  /*9b00*/  RET.REL.NODEC R2 `(_ZN7cutlass13device_kernelINS_4gemm6kernel13GemmUniversalIN4cute5tupleIJiiiiEEENS1_10collective13CollectiveMmaINS1_35MainloopSm100TmaUmmaWarpSpecializedILi3ELi2ELi4ENS5_IJNS4_1CILi2EEENSA_ILi1EEESC_EEEEENS5_IJNSA_ILi64EEENSA_ILi176EEENSA_ILi128EEEEEENS_10bfloat16_tENS5_IJlSC_lEEESJ_SK_NS4_8TiledMMAINS4_8MMA_AtomIJNS4_20SM100_MMA_F16BF16_SSISJ_SJ_fLi64ELi176ELNS4_4UMMA5MajorE0ELSP_0ELNSO_7ScaleInE0ELSQ_0EEEEEENS4_6LayoutINS5_IJSC_SC_SC_EEENS5_IJNSA_ILi0EEESV_SV_EEEEENS5_IJNS4_10UnderscoreESY_SY_EEEEENS4_13SM90_TMA_LOADENS4_14ComposedLayoutINS4_7SwizzleILi3ELi4ELi3EEENS4_18smem_ptr_flag_bitsILi16EEENST_INS5_IJNSA_ILi8EEESF_EEENS5_IJSF_SC_EEEEEEEvNS4_8identityENS4_23SM90_TMA_LOAD_MULTICASTES1B_vS1C_EENS_8epilogue10collective18CollectiveEpilogueINS1F_23Sm100TmaWarpSpecializedILi2ELi1ELi88ELb1ELb0EEEJSI_NS5_IJNST_ISF_SC_EENST_ISG_SC_EEEEESJ_SK_SJ_SK_NS1F_6fusion15FusionCallbacksIS1J_NS1N_17LinearCombinationISJ_fSJ_fLNS_15FloatRoundStyleE2EEESI_S1M_JEEENS4_5SM1004TMEM4LOAD26SM100_TMEM_LOAD_16dp256b2xES11_NS12_INS13_ILi1ELi4ELi3EEES16_NST_INS5_IJS17_NSA_ILi16EEEEEENS5_IJS1Y_SC_EEEEEEENS4_17SM75_U32x4_LDSM_NENS4_14SM90_TMA_STOREES22_NS4_17SM90_U32x4_STSM_NENS4_39AutoVectorizingCopyWithAssumedAlignmentILi128EEEEEEvvEEEEvNT_6ParamsE) ;  /* 0xffffff64023c7950 */ /* 0x000fea0003c3ffff */
.L_x_150:
[----:B------:R-:W-:-:S00]  /*9b10*/  BRA `(.L_x_150) ;  /* 0xfffffffc00fc7947 */ /* 0x000fc0000383ffff */
[----:B------:R-:W-:-:S00]  /*9b20*/  NOP ;  /* 0x0000000000007918 */ /* 0x000fc00000000000 */
        /* <DEDUP_REMOVED lines=13> */
.L_x_151:


//--------------------- .nv.global.init           --------------------------
	.section	.nv.global.init,"aw",@progbits
.nv.global.init:
	.type		$str$27,@object
	.size		$str$27,($str$28 - $str$27)
$str$27:
        /*0000*/ 	.byte	0x28, 0x61, 0x64, 0x64, 0x72, 0x65, 0x73, 0x73, 0x20, 0x26, 0x20, 0x6d, 0x61, 0x73, 0x6b, 0x29
        /*0010*/ 	.byte	0x20, 0x3d, 0x3d, 0x20, 0x30, 0x00
	.type		$str$28,@object
	.size		$str$28,($str$26 - $str$28)
$str$28:
        /*0016*/ 	.byte	0x2f, 0x74, 0x6d, 0x70, 0x2f, 0x63, 0x75, 0x74, 0x6c, 0x61, 0x73, 0x73, 0x5f, 0x73, 0x77, 0x65
        /*0026*/ 	.byte	0x65, 0x70, 0x5f, 0x73, 0x72, 0x63, 0x2f, 0x69, 0x6e, 0x63, 0x6c, 0x75, 0x64, 0x65, 0x2f, 0x63
        /*0036*/ 	.byte	0x75, 0x74, 0x65, 0x2f, 0x70, 0x6f, 0x69, 0x6e, 0x74, 0x65, 0x72, 0x5f, 0x66, 0x6c, 0x61, 0x67
        /*0046*/ 	.byte	0x67, 0x65, 0x64, 0x2e, 0x68, 0x70, 0x70, 0x00
	.type		$str$26,@object
	.size		$str$26,($str$25 - $str$26)
$str$26:
        /*004e*/ 	.byte	0x2f, 0x74, 0x6d, 0x70, 0x2f, 0x63, 0x75, 0x74, 0x6c, 0x61, 0x73, 0x73, 0x5f, 0x73, 0x77, 0x65
        /*005e*/ 	.byte	0x65, 0x70, 0x5f, 0x73, 0x72, 0x63, 0x2f, 0x69, 0x6e, 0x63, 0x6c, 0x75, 0x64, 0x65, 0x2f, 0x63
        /*006e*/ 	.byte	0x75, 0x74, 0x65, 0x2f, 0x61, 0x74, 0x6f, 0x6d, 0x2f, 0x63, 0x6f, 0x70, 0x79, 0x5f, 0x74, 0x72
        /*007e*/ 	.byte	0x61, 0x69, 0x74, 0x73, 0x5f, 0x73, 0x6d, 0x31, 0x30, 0x30, 0x2e, 0x68, 0x70, 0x70, 0x00
	.type		$str$25,@object
	.size		$str$25,(__unnamed_1 - $str$25)
$str$25:
        /*008d*/ 	.byte	0x28, 0x28, 0x75, 0x69, 0x6e, 0x74, 0x33, 0x32, 0x5f, 0x74, 0x28, 0x74, 0x68, 0x72, 0x65, 0x61
        /*009d*/ 	.byte	0x64, 0x49, 0x64, 0x78, 0x2e, 0x78, 0x29, 0x20, 0x2f, 0x20, 0x33, 0x32, 0x29, 0x20, 0x25, 0x20
        /*00ad*/ 	.byte	0x34, 0x29, 0x20, 0x3d, 0x3d, 0x20, 0x28, 0x28, 0x28, 0x74, 0x6d, 0x65, 0x6d, 0x5f, 0x61, 0x64
        /*00bd*/ 	.byte	0x64, 0x72, 0x20, 0x3e, 0x3e, 0x20, 0x31, 0x36, 0x29, 0x20, 0x2f, 0x20, 0x33, 0x32, 0x29, 0x20
        /*00cd*/ 	.byte	0x25, 0x20, 0x34, 0x29, 0x00
	.type		__unnamed_1,@object
	.size		__unnamed_1,(__unnamed_2 - __unnamed_1)
__unnamed_1:
        /*00d2*/ 	.byte	0x61, 0x75, 0x74, 0x6f, 0x20, 0x63, 0x75, 0x74, 0x65, 0x3a, 0x3a, 0x61, 0x73, 0x5f, 0x70, 0x6f
        /* <DEDUP_REMOVED lines=24> */
        /*0262*/ 	.byte	0x3a, 0x43, 0x3c, 0x31, 0x31, 0x32, 0x36, 0x34, 0x3e, 0x3e, 0x3e, 0x3e, 0x5d, 0x00
	.type		__unnamed_2,@object
	.size		__unnamed_2,(.L_2 - __unnamed_2)
__unnamed_2:
        /* <DEDUP_REMOVED lines=42> */
        /*0510*/ 	.byte	0x3e, 0x5d, 0x00
.L_2:


//--------------------- .nv.shared._ZN7cutlass13device_kernelINS_4gemm6kernel13GemmUniversalIN4cute5tupleIJiiiiEEENS1_10collective13CollectiveMmaINS1_35MainloopSm100TmaUmmaWarpSpecializedILi3ELi2ELi4ENS5_IJNS4_1CILi2EEENSA_ILi1EEESC_EEEEENS5_IJNSA_ILi64EEENSA_ILi176EEENSA_ILi128EEEEEENS_10bfloat16_tENS5_IJlSC_lEEESJ_SK_NS4_8TiledMMAINS4_8MMA_AtomIJNS4_20SM100_MMA_F16BF16_SSISJ_SJ_fLi64ELi176ELNS4_4UMMA5MajorE0ELSP_0ELNSO_7ScaleInE0ELSQ_0EEEEEENS4_6LayoutINS5_IJSC_SC_SC_EEENS5_IJNSA_ILi0EEESV_SV_EEEEENS5_IJNS4_10UnderscoreESY_SY_EEEEENS4_13SM90_TMA_LOADENS4_14ComposedLayoutINS4_7SwizzleILi3ELi4ELi3EEENS4_18smem_ptr_flag_bitsILi16EEENST_INS5_IJNSA_ILi8EEESF_EEENS5_IJSF_SC_EEEEEEEvNS4_8identityENS4_23SM90_TMA_LOAD_MULTICASTES1B_vS1C_EENS_8epilogue10collective18CollectiveEpilogueINS1F_23Sm100TmaWarpSpecializedILi2ELi1ELi88ELb1ELb0EEEJSI_NS5_IJNST_ISF_SC_EENST_ISG_SC_EEEEESJ_SK_SJ_SK_NS1F_6fusion15FusionCallbacksIS1J_NS1N_17LinearCombinationISJ_fSJ_fLNS_15FloatRoundStyleE2EEESI_S1M_JEEENS4_5SM1004TMEM4LOAD26SM100_TMEM_LOAD_16dp256b2xES11_NS12_INS13_ILi1ELi4ELi3EEES16_NST_INS5_IJS17_NSA_ILi16EEEEEENS5_IJS1Y_SC_EEEEEEENS4_17SM75_U32x4_LDSM_NENS4_14SM90_TMA_STOREES22_NS4_17SM90_U32x4_STSM_NENS4_39AutoVectorizingCopyWithAssumedAlignmentILi128EEEEEEvvEEEEvNT_6ParamsE --------------------------
	.section	.nv.shared._ZN7cutlass13device_kernelINS_4gemm6kernel13GemmUniversalIN4cute5tupleIJiiiiEEENS1_10collective13CollectiveMmaINS1_35MainloopSm100TmaUmmaWarpSpecializedILi3ELi2ELi4ENS5_IJNS4_1CILi2EEENSA_ILi1EEESC_EEEEENS5_IJNSA_ILi64EEENSA_ILi176EEENSA_ILi128EEEEEENS_10bfloat16_tENS5_IJlSC_lEEESJ_SK_NS4_8TiledMMAINS4_8MMA_AtomIJNS4_20SM100_MMA_F16BF16_SSISJ_SJ_fLi64ELi176ELNS4_4UMMA5MajorE0ELSP_0ELNSO_7ScaleInE0ELSQ_0EEEEEENS4_6LayoutINS5_IJSC_SC_SC_EEENS5_IJNSA_ILi0EEESV_SV_EEEEENS5_IJNS4_10UnderscoreESY_SY_EEEEENS4_13SM90_TMA_LOADENS4_14ComposedLayoutINS4_7SwizzleILi3ELi4ELi3EEENS4_18smem_ptr_flag_bitsILi16EEENST_INS5_IJNSA_ILi8EEESF_EEENS5_IJSF_SC_EEEEEEEvNS4_8identityENS4_23SM90_TMA_LOAD_MULTICASTES1B_vS1C_EENS_8epilogue10collective18CollectiveEpilogueINS1F_23Sm100TmaWarpSpecializedILi2ELi1ELi88ELb1ELb0EEEJSI_NS5_IJNST_ISF_SC_EENST_ISG_SC_EEEEESJ_SK_SJ_SK_NS1F_6fusion15FusionCallbacksIS1J_NS1N_17LinearCombinationISJ_fSJ_fLNS_15FloatRoundStyleE2EEESI_S1M_JEEENS4_5SM1004TMEM4LOAD26SM100_TMEM_LOAD_16dp256b2xES11_NS12_INS13_ILi1ELi4ELi3EEES16_NST_INS5_IJS17_NSA_ILi16EEEEEENS5_IJS1Y_SC_EEEEEEENS4_17SM75_U32x4_LDSM_NENS4_14SM90_TMA_STOREES22_NS4_17SM90_U32x4_STSM_NENS4_39AutoVectorizingCopyWithAssumedAlignmentILi128EEEEEEvvEEEEvNT_6ParamsE,"aw",@nobits
	.sectionflags	@""
	.align	16
	.zero		1024


//--------------------- .nv.shared.reserved.0     --------------------------
	.section	.nv.shared.reserved.0,"aw",@nobits
	.weak		__nv_reservedSMEM_offset_0_alias
	.size		__nv_reservedSMEM_offset_0_alias, 0, 64
	.other		__nv_reservedSMEM_offset_0_alias,@"STO_CUDA_RESERVED_SHARED STV_DEFAULT"
__nv_reservedSMEM_offset_0_alias:
	.zero		0
.nv.shared.reserved.0:
	.zero		64
	.weak		__nv_reservedSMEM_tcgen05_partition
	.type		__nv_reservedSMEM_tcgen05_partition,@object
	.size		__nv_reservedSMEM_tcgen05_partition,(.L_0 - __nv_reservedSMEM_tcgen05_partition)
__nv_reservedSMEM_tcgen05_partition:
	.zero		32
.L_0:


//--------------------- .nv.global                --------------------------
	.section	.nv.global,"aw",@nobits
.nv.global:
	.type		_ZN39_INTERNAL_4a28e774_4_k_cu_56fda4cf_79324cute1_E,@object
	.size		_ZN39_INTERNAL_4a28e774_4_k_cu_56fda4cf_79324cute1_E,(_ZN39_INTERNAL_4a28e774_4_k_cu_56fda4cf_79324cuda3std3__45__cpo6cbeginE - _ZN39_INTERNAL_4a28e774_4_k_cu_56fda4cf_79324cute1_E)
_ZN39_INTERNAL_4a28e774_4_k_cu_56fda4cf_79324cute1_E:
	.zero		1
	.type		_ZN39_INTERNAL_4a28e774_4_k_cu_56fda4cf_79324cuda3std3__45__cpo6cbeginE,@object
	.size		_ZN39_INTERNAL_4a28e774_4_k_cu_56fda4cf_79324cuda3std3__45__cpo6cbeginE,(_ZN39_INTERNAL_4a28e774_4_k_cu_56fda4cf_79324cuda3std3__48in_placeE - _ZN39_INTERNAL_4a28e774_4_k_cu_56fda4cf_79324cuda3std3__45__cpo6cbeginE)
_ZN39_INTERNAL_4a28e774_4_k_cu_56fda4cf_79324cuda3std3__45__cpo6cbeginE:
	.zero		1
	.type		_ZN39_INTERNAL_4a28e774_4_k_cu_56fda4cf_79324cuda3std3__48in_placeE,@object
	.size		_ZN39_INTERNAL_4a28e774_4_k_cu_56fda4cf_79324cuda3std3__48in_placeE,(_ZN39_INTERNAL_4a28e774_4_k_cu_56fda4cf_79324cuda3std6ranges3__45__cpo9iter_moveE - _ZN39_INTERNAL_4a28e774_4_k_cu_56fda4cf_79324cuda3std3__48in_placeE)
_ZN39_INTERNAL_4a28e774_4_k_cu_56fda4cf_79324cuda3std3__48in_placeE:
	.zero		1
	.type		_ZN39_INTERNAL_4a28e774_4_k_cu_56fda4cf_79324cuda3std6ranges3__45__cpo9iter_moveE,@object
	.size		_ZN39_INTERNAL_4a28e774_4_k_cu_56fda4cf_79324cuda3std6ranges3__45__cpo9iter_moveE,(_ZN39_INTERNAL_4a28e774_4_k_cu_56fda4cf_79324cuda3std3__45__cpo5beginE - _ZN39_INTERNAL_4a28e774_4_k_cu_56fda4cf_79324cuda3std6ranges3__45__cpo9iter_moveE)
_ZN39_INTERNAL_4a28e774_4_k_cu_56fda4cf_79324cuda3std6ranges3__45__cpo9iter_moveE:
	.zero		1
	.type		_ZN39_INTERNAL_4a28e774_4_k_cu_56fda4cf_79324cuda3std3__45__cpo5beginE,@object
	.size		_ZN39_INTERNAL_4a28e774_4_k_cu_56fda4cf_79324cuda3std3__45__cpo5beginE,(_ZN39_INTERNAL_4a28e774_4_k_cu_56fda4cf_79324cuda3std3__441_GLOBAL__N__4a28e774_4_k_cu_56fda4cf_79326ignoreE - _ZN39_INTERNAL_4a28e774_4_k_cu_56fda4cf_79324cuda3std3__45__cpo5beginE)
_ZN39_INTERNAL_4a28e774_4_k_cu_56fda4cf_79324cuda3std3__45__cpo5beginE:
	.zero		1
	.type		_ZN39_INTERNAL_4a28e774_4_k_cu_56fda4cf_79324cuda3std3__441_GLOBAL__N__4a28e774_4_k_cu_56fda4cf_79326ignoreE,@object
	.size		_ZN39_INTERNAL_4a28e774_4_k_cu_56fda4cf_79324cuda3std3__441_GLOBAL__N__4a28e774_4_k_cu_56fda4cf_79326ignoreE,(_ZN39_INTERNAL_4a28e774_4_k_cu_56fda4cf_79324cute7productE - _ZN39_INTERNAL_4a28e774_4_k_cu_56fda4cf_79324cuda3std3__441_GLOBAL__N__4a28e774_4_k_cu_56fda4cf_79326ignoreE)
_ZN39_INTERNAL_4a28e774_4_k_cu_56fda4cf_79324cuda3std3__441_GLOBAL__N__4a28e774_4_k_cu_56fda4cf_79326ignoreE:
	.zero		1
	.type		_ZN39_INTERNAL_4a28e774_4_k_cu_56fda4cf_79324cute7productE,@object
	.size		_ZN39_INTERNAL_4a28e774_4_k_cu_56fda4cf_79324cute7productE,(_ZN39_INTERNAL_4a28e774_4_k_cu_56fda4cf_79324cuda3std3__45__cpo3endE - _ZN39_INTERNAL_4a28e774_4_k_cu_56fda4cf_79324cute7productE)
_ZN39_INTERNAL_4a28e774_4_k_cu_56fda4cf_79324cute7productE:
	.zero		1
	.type		_ZN39_INTERNAL_4a28e774_4_k_cu_56fda4cf_79324cuda3std3__45__cpo3endE,@object
	.size		_ZN39_INTERNAL_4a28e774_4_k_cu_56fda4cf_79324cuda3std3__45__cpo3endE,(_ZN39_INTERNAL_4a28e774_4_k_cu_56fda4cf_79324cuda3std3__419piecewise_constructE - _ZN39_INTERNAL_4a28e774_4_k_cu_56fda4cf_79324cuda3std3__45__cpo3endE)
_ZN39_INTERNAL_4a28e774_4_k_cu_56fda4cf_79324cuda3std3__45__cpo3endE:
	.zero		1
	.type		_ZN39_INTERNAL_4a28e774_4_k_cu_56fda4cf_79324cuda3std3__419piecewise_constructE,@object
	.size		_ZN39_INTERNAL_4a28e774_4_k_cu_56fda4cf_79324cuda3std3__419piecewise_constructE,(_ZN39_INTERNAL_4a28e774_4_k_cu_56fda4cf_79324cuda3std3__45__cpo4cendE - _ZN39_INTERNAL_4a28e774_4_k_cu_56fda4cf_79324cuda3std3__419piecewise_constructE)
_ZN39_INTERNAL_4a28e774_4_k_cu_56fda4cf_79324cuda3std3__419piecewise_constructE:
	.zero		1
	.type		_ZN39_INTERNAL_4a28e774_4_k_cu_56fda4cf_79324cuda3std3__45__cpo4cendE,@object
	.size		_ZN39_INTERNAL_4a28e774_4_k_cu_56fda4cf_79324cuda3std3__45__cpo4cendE,(_ZN39_INTERNAL_4a28e774_4_k_cu_56fda4cf_79324cuda3std6ranges3__45__cpo4swapE - _ZN39_INTERNAL_4a28e774_4_k_cu_56fda4cf_79324cuda3std3__45__cpo4cendE)
_ZN39_INTERNAL_4a28e774_4_k_cu_56fda4cf_79324cuda3std3__45__cpo4cendE:
	.zero		1
	.type		_ZN39_INTERNAL_4a28e774_4_k_cu_56fda4cf_79324cuda3std6ranges3__45__cpo4swapE,@object
	.size		_ZN39_INTERNAL_4a28e774_4_k_cu_56fda4cf_79324cuda3std6ranges3__45__cpo4swapE,(.L_10 - _ZN39_INTERNAL_4a28e774_4_k_cu_56fda4cf_79324cuda3std6ranges3__45__cpo4swapE)
_ZN39_INTERNAL_4a28e774_4_k_cu_56fda4cf_79324cuda3std6ranges3__45__cpo4swapE:
	.zero		1
.L_10:


//--------------------- .nv.constant0._ZN7cutlass13device_kernelINS_4gemm6kernel13GemmUniversalIN4cute5tupleIJiiiiEEENS1_10collective13CollectiveMmaINS1_35MainloopSm100TmaUmmaWarpSpecializedILi3ELi2ELi4ENS5_IJNS4_1CILi2EEENSA_ILi1EEESC_EEEEENS5_IJNSA_ILi64EEENSA_ILi176EEENSA_ILi128EEEEEENS_10bfloat16_tENS5_IJlSC_lEEESJ_SK_NS4_8TiledMMAINS4_8MMA_AtomIJNS4_20SM100_MMA_F16BF16_SSISJ_SJ_fLi64ELi176ELNS4_4UMMA5MajorE0ELSP_0ELNSO_7ScaleInE0ELSQ_0EEEEEENS4_6LayoutINS5_IJSC_SC_SC_EEENS5_IJNSA_ILi0EEESV_SV_EEEEENS5_IJNS4_10UnderscoreESY_SY_EEEEENS4_13SM90_TMA_LOADENS4_14ComposedLayoutINS4_7SwizzleILi3ELi4ELi3EEENS4_18smem_ptr_flag_bitsILi16EEENST_INS5_IJNSA_ILi8EEESF_EEENS5_IJSF_SC_EEEEEEEvNS4_8identityENS4_23SM90_TMA_LOAD_MULTICASTES1B_vS1C_EENS_8epilogue10collective18CollectiveEpilogueINS1F_23Sm100TmaWarpSpecializedILi2ELi1ELi88ELb1ELb0EEEJSI_NS5_IJNST_ISF_SC_EENST_ISG_SC_EEEEESJ_SK_SJ_SK_NS1F_6fusion15FusionCallbacksIS1J_NS1N_17LinearCombinationISJ_fSJ_fLNS_15FloatRoundStyleE2EEESI_S1M_JEEENS4_5SM1004TMEM4LOAD26SM100_TMEM_LOAD_16dp256b2xES11_NS12_INS13_ILi1ELi4ELi3EEES16_NST_INS5_IJS17_NSA_ILi16EEEEEENS5_IJS1Y_SC_EEEEEEENS4_17SM75_U32x4_LDSM_NENS4_14SM90_TMA_STOREES22_NS4_17SM90_U32x4_STSM_NENS4_39AutoVectorizingCopyWithAssumedAlignmentILi128EEEEEEvvEEEEvNT_6ParamsE --------------------------
	.section	.nv.constant0._ZN7cutlass13device_kernelINS_4gemm6kernel13GemmUniversalIN4cute5tupleIJiiiiEEENS1_10collective13CollectiveMmaINS1_35MainloopSm100TmaUmmaWarpSpecializedILi3ELi2ELi4ENS5_IJNS4_1CILi2EEENSA_ILi1EEESC_EEEEENS5_IJNSA_ILi64EEENSA_ILi176EEENSA_ILi128EEEEEENS_10bfloat16_tENS5_IJlSC_lEEESJ_SK_NS4_8TiledMMAINS4_8MMA_AtomIJNS4_20SM100_MMA_F16BF16_SSISJ_SJ_fLi64ELi176ELNS4_4UMMA5MajorE0ELSP_0ELNSO_7ScaleInE0ELSQ_0EEEEEENS4_6LayoutINS5_IJSC_SC_SC_EEENS5_IJNSA_ILi0EEESV_SV_EEEEENS5_IJNS4_10UnderscoreESY_SY_EEEEENS4_13SM90_TMA_LOADENS4_14ComposedLayoutINS4_7SwizzleILi3ELi4ELi3EEENS4_18smem_ptr_flag_bitsILi16EEENST_INS5_IJNSA_ILi8EEESF_EEENS5_IJSF_SC_EEEEEEEvNS4_8identityENS4_23SM90_TMA_LOAD_MULTICASTES1B_vS1C_EENS_8epilogue10collective18CollectiveEpilogueINS1F_23Sm100TmaWarpSpecializedILi2ELi1ELi88ELb1ELb0EEEJSI_NS5_IJNST_ISF_SC_EENST_ISG_SC_EEEEESJ_SK_SJ_SK_NS1F_6fusion15FusionCallbacksIS1J_NS1N_17LinearCombinationISJ_fSJ_fLNS_15FloatRoundStyleE2EEESI_S1M_JEEENS4_5SM1004TMEM4LOAD26SM100_TMEM_LOAD_16dp256b2xES11_NS12_INS13_ILi1ELi4ELi3EEES16_NST_INS5_IJS17_NSA_ILi16EEEEEENS5_IJS1Y_SC_EEEEEEENS4_17SM75_U32x4_LDSM_NENS4_14SM90_TMA_STOREES22_NS4_17SM90_U32x4_STSM_NENS4_39AutoVectorizingCopyWithAssumedAlignmentILi128EEEEEEvvEEEEvNT_6ParamsE,"a",@progbits
	.sectionflags	@""
	.align	4
.nv.constant0._ZN7cutlass13device_kernelINS_4gemm6kernel13GemmUniversalIN4cute5tupleIJiiiiEEENS1_10collective13CollectiveMmaINS1_35MainloopSm100TmaUmmaWarpSpecializedILi3ELi2ELi4ENS5_IJNS4_1CILi2EEENSA_ILi1EEESC_EEEEENS5_IJNSA_ILi64EEENSA_ILi176EEENSA_ILi128EEEEEENS_10bfloat16_tENS5_IJlSC_lEEESJ_SK_NS4_8TiledMMAINS4_8MMA_AtomIJNS4_20SM100_MMA_F16BF16_SSISJ_SJ_fLi64ELi176ELNS4_4UMMA5MajorE0ELSP_0ELNSO_7ScaleInE0ELSQ_0EEEEEENS4_6LayoutINS5_IJSC_SC_SC_EEENS5_IJNSA_ILi0EEESV_SV_EEEEENS5_IJNS4_10UnderscoreESY_SY_EEEEENS4_13SM90_TMA_LOADENS4_14ComposedLayoutINS4_7SwizzleILi3ELi4ELi3EEENS4_18smem_ptr_flag_bitsILi16EEENST_INS5_IJNSA_ILi8EEESF_EEENS5_IJSF_SC_EEEEEEEvNS4_8identityENS4_23SM90_TMA_LOAD_MULTICASTES1B_vS1C_EENS_8epilogue10collective18CollectiveEpilogueINS1F_23Sm100TmaWarpSpecializedILi2ELi1ELi88ELb1ELb0EEEJSI_NS5_IJNST_ISF_SC_EENST_ISG_SC_EEEEESJ_SK_SJ_SK_NS1F_6fusion15FusionCallbacksIS1J_NS1N_17LinearCombinationISJ_fSJ_fLNS_15FloatRoundStyleE2EEESI_S1M_JEEENS4_5SM1004TMEM4LOAD26SM100_TMEM_LOAD_16dp256b2xES11_NS12_INS13_ILi1ELi4ELi3EEES16_NST_INS5_IJS17_NSA_ILi16EEEEEENS5_IJS1Y_SC_EEEEEEENS4_17SM75_U32x4_LDSM_NENS4_14SM90_TMA_STOREES22_NS4_17SM90_U32x4_STSM_NENS4_39AutoVectorizingCopyWithAssumedAlignmentILi128EEEEEEvvEEEEvNT_6ParamsE:
	.zero		2944


//--------------------- SYMBOLS --------------------------

	.type		.nv.reservedSmem.offset0,@object
	.size		.nv.reservedSmem.offset0,0x4
	.type		.nv.reservedSmem.cap,@object
	.size		.nv.reservedSmem.cap,0x4
	.type		__assertfail,@function
